def attn_fwd(
    Q,
    K,
    V,
    Out,
    Lse,
    sm_scale,
    stride_qz,
    stride_qh,
    stride_qm,
    stride_qk,
    stride_kz,
    stride_kh,
    stride_kn,
    stride_kk,
    stride_vz,
    stride_vh,
    stride_vn,
    stride_vk,
    stride_oz,
    stride_oh,
    stride_om,
    stride_ok,
    seqlen_q,
    seqlen_k,
    BLOCK_M: tl.constexpr,
    BLOCK_N: tl.constexpr,
    HEAD_DIM: tl.constexpr,
    CAUSAL: tl.constexpr,
):
    start_m = tl.program_id(0)
    off_hz = tl.program_id(1)
    q_off = off_hz * stride_qh
    k_off = off_hz * stride_kh
    v_off = off_hz * stride_vh
    offs_m = start_m * BLOCK_M + tl.arange(0, BLOCK_M)
    offs_d = tl.arange(0, HEAD_DIM)
    offs_n = tl.arange(0, BLOCK_N)
    q_ptrs = Q + q_off + offs_m[:, None] * stride_qm + offs_d[None, :] * stride_qk
    k_ptrs = K + k_off + offs_d[:, None] * stride_kk + offs_n[None, :] * stride_kn
    v_ptrs = V + v_off + offs_n[:, None] * stride_vn + offs_d[None, :] * stride_vk
    m_i = tl.full([BLOCK_M], float("-inf"), dtype=tl.float32)
    l_i = tl.zeros([BLOCK_M], dtype=tl.float32) + 1.0
    acc = tl.zeros([BLOCK_M, HEAD_DIM], dtype=tl.float32)
    q = tl.load(q_ptrs)
    acc, l_i, m_i = _attn_fwd_inner(
        acc,
        l_i,
        m_i,
        q,
        k_ptrs,
        v_ptrs,
        sm_scale,
        stride_kn,
        stride_vn,
        start_m,
        seqlen_k,
        BLOCK_M,
        BLOCK_N,
        HEAD_DIM,
        CAUSAL,
    )
    acc = acc / l_i[:, None]
    lse = m_i + tl.math.log2(l_i) / 1.4426950408889634
    o_ptrs = (
        Out
        + off_hz * stride_oh
        + offs_m[:, None] * stride_om
        + offs_d[None, :] * stride_ok
    )
    tl.store(o_ptrs, acc.to(Out.dtype.element_ty))
    tl.store(Lse + off_hz * seqlen_q + offs_m, lse)

# config = {"BLOCK_M": 32, "BLOCK_N": 16, "HEAD_DIM": 256, "arch": "sm_100", "causal": true, "dtype": "fp16", "num_stages": 2, "num_warps": 8}
# arch = sm_100


// ===== COMPILED SASS (sm_100a) =====

	.target	sm_100a

	.elftype	@"ET_EXEC"


//--------------------- .note.nv.tkinfo           --------------------------
	.section	.note.nv.tkinfo,"",@"SHT_NOTE"
	.sectionflags	@"SHF_NOTE_NV_TKINFO"
	.tkinfo
        /*0018*/ 	.word	0x00000081
        /*0030*/ 	.string	""
        /*0030*/ 	.string	"ptxas-blackwell"
        /*0030*/ 	.string	"Cuda compilation tools, release 12.9, V12.9.86"
        /*0030*/ 	.string	"Build cuda_12.9.r12.9/compiler.36037853_0"
        /*0030*/ 	.string	"-v  -suppress-debug-info  -lineinfo  -arch sm_100a "



//--------------------- .note.nv.cuver            --------------------------
	.section	.note.nv.cuver,"",@"SHT_NOTE"
	.sectionflags	@"SHF_NOTE_NV_CUVER"
        /*0018*/ 	.short	0x0001
        /*001a*/ 	.short	0x0064
        /*001c*/ 	.short	0x0001
        /*001e*/ 	.short	0x0000
        /*0020*/ 	.short	0x0001
        /*0022*/ 	.short	0x0000


//--------------------- .nv.info                  --------------------------
	.section	.nv.info,"",@"SHT_CUDA_INFO"
	.align	4


	//----- nvinfo : EIATTR_REGCOUNT
	.align		4
        /*0000*/ 	.byte	0x04, 0x2f
        /*0002*/ 	.short	(.L_2 - .L_1)
	.align		4
.L_1:
        /*0004*/ 	.word	index@(attn_fwd)
        /*0008*/ 	.word	0x000000ab


	//----- nvinfo : EIATTR_FRAME_SIZE
	.align		4
.L_2:
        /*000c*/ 	.byte	0x04, 0x11
        /*000e*/ 	.short	(.L_4 - .L_3)
	.align		4
.L_3:
        /*0010*/ 	.word	index@(attn_fwd)
        /*0014*/ 	.word	0x00000000


	//----- nvinfo : EIATTR_MIN_STACK_SIZE
	.align		4
.L_4:
        /*0018*/ 	.byte	0x04, 0x12
        /*001a*/ 	.short	(.L_6 - .L_5)
	.align		4
.L_5:
        /*001c*/ 	.word	index@(attn_fwd)
        /*0020*/ 	.word	0x00000000
.L_6:


//--------------------- .nv.info.attn_fwd         --------------------------
	.section	.nv.info.attn_fwd,"",@"SHT_CUDA_INFO"
	.sectionflags	@""
	.align	4


	//----- nvinfo : EIATTR_CUDA_API_VERSION
	.align		4
        /*0000*/ 	.byte	0x04, 0x37
        /*0002*/ 	.short	(.L_8 - .L_7)
.L_7:
        /*0004*/ 	.word	0x00000081


	//----- nvinfo : EIATTR_KPARAM_INFO
	.align		4
.L_8:
        /*0008*/ 	.byte	0x04, 0x17
        /*000a*/ 	.short	(.L_10 - .L_9)
.L_9:
        /*000c*/ 	.word	0x00000000
        /*0010*/ 	.short	0x0019
        /*0012*/ 	.short	0x0080
        /*0014*/ 	.byte	0x00, 0xf4, 0x21, 0x00


	//----- nvinfo : EIATTR_KPARAM_INFO
	.align		4
.L_10:
        /*0018*/ 	.byte	0x04, 0x17
        /*001a*/ 	.short	(.L_12 - .L_11)
.L_11:
        /*001c*/ 	.word	0x00000000
        /*0020*/ 	.short	0x0018
        /*0022*/ 	.short	0x0078
        /*0024*/ 	.byte	0x00, 0xf4, 0x21, 0x00


	//----- nvinfo : EIATTR_KPARAM_INFO
	.align		4
.L_12:
        /*0028*/ 	.byte	0x04, 0x17
        /*002a*/ 	.short	(.L_14 - .L_13)
.L_13:
        /*002c*/ 	.word	0x00000000
        /*0030*/ 	.short	0x0017
        /*0032*/ 	.short	0x0070
        /*0034*/ 	.byte	0x00, 0xf0, 0x11, 0x00


	//----- nvinfo : EIATTR_KPARAM_INFO
	.align		4
.L_14:
        /*0038*/ 	.byte	0x04, 0x17
        /*003a*/ 	.short	(.L_16 - .L_15)
.L_15:
        /*003c*/ 	.word	0x00000000
        /*0040*/ 	.short	0x0016
        /*0042*/ 	.short	0x006c
        /*0044*/ 	.byte	0x00, 0xf0, 0x11, 0x00


	//----- nvinfo : EIATTR_KPARAM_INFO
	.align		4
.L_16:
        /*0048*/ 	.byte	0x04, 0x17
        /*004a*/ 	.short	(.L_18 - .L_17)
.L_17:
        /*004c*/ 	.word	0x00000000
        /*0050*/ 	.short	0x0015
        /*0052*/ 	.short	0x0068
        /*0054*/ 	.byte	0x00, 0xf0, 0x11, 0x00


	//----- nvinfo : EIATTR_KPARAM_INFO
	.align		4
.L_18:
        /*0058*/ 	.byte	0x04, 0x17
        /*005a*/ 	.short	(.L_20 - .L_19)
.L_19:
        /*005c*/ 	.word	0x00000000
        /*0060*/ 	.short	0x0014
        /*0062*/ 	.short	0x0064
        /*0064*/ 	.byte	0x00, 0xf0, 0x11, 0x00


	//----- nvinfo : EIATTR_KPARAM_INFO
	.align		4
.L_20:
        /*0068*/ 	.byte	0x04, 0x17
        /*006a*/ 	.short	(.L_22 - .L_21)
.L_21:
        /*006c*/ 	.word	0x00000000
        /*0070*/ 	.short	0x0013
        /*0072*/ 	.short	0x0060
        /*0074*/ 	.byte	0x00, 0xf0, 0x11, 0x00


	//----- nvinfo : EIATTR_KPARAM_INFO
	.align		4
.L_22:
        /*0078*/ 	.byte	0x04, 0x17
        /*007a*/ 	.short	(.L_24 - .L_23)
.L_23:
        /*007c*/ 	.word	0x00000000
        /*0080*/ 	.short	0x0012
        /*0082*/ 	.short	0x005c
        /*0084*/ 	.byte	0x00, 0xf0, 0x11, 0x00


	//----- nvinfo : EIATTR_KPARAM_INFO
	.align		4
.L_24:
        /*0088*/ 	.byte	0x04, 0x17
        /*008a*/ 	.short	(.L_26 - .L_25)
.L_25:
        /*008c*/ 	.word	0x00000000
        /*0090*/ 	.short	0x0011
        /*0092*/ 	.short	0x0058
        /*0094*/ 	.byte	0x00, 0xf0, 0x11, 0x00


	//----- nvinfo : EIATTR_KPARAM_INFO
	.align		4
.L_26:
        /*0098*/ 	.byte	0x04, 0x17
        /*009a*/ 	.short	(.L_28 - .L_27)
.L_27:
        /*009c*/ 	.word	0x00000000
        /*00a0*/ 	.short	0x0010
        /*00a2*/ 	.short	0x0054
        /*00a4*/ 	.byte	0x00, 0xf0, 0x11, 0x00


	//----- nvinfo : EIATTR_KPARAM_INFO
	.align		4
.L_28:
        /*00a8*/ 	.byte	0x04, 0x17
        /*00aa*/ 	.short	(.L_30 - .L_29)
.L_29:
        /*00ac*/ 	.word	0x00000000
        /*00b0*/ 	.short	0x000f
        /*00b2*/ 	.short	0x0050
        /*00b4*/ 	.byte	0x00, 0xf0, 0x11, 0x00


	//----- nvinfo : EIATTR_KPARAM_INFO
	.align		4
.L_30:
        /*00b8*/ 	.byte	0x04, 0x17
        /*00ba*/ 	.short	(.L_32 - .L_31)
.L_31:
        /*00bc*/ 	.word	0x00000000
        /*00c0*/ 	.short	0x000e
        /*00c2*/ 	.short	0x004c
        /*00c4*/ 	.byte	0x00, 0xf0, 0x11, 0x00


	//----- nvinfo : EIATTR_KPARAM_INFO
	.align		4
.L_32:
        /*00c8*/ 	.byte	0x04, 0x17
        /*00ca*/ 	.short	(.L_34 - .L_33)
.L_33:
        /*00cc*/ 	.word	0x00000000
        /*00d0*/ 	.short	0x000d
        /*00d2*/ 	.short	0x0048
        /*00d4*/ 	.byte	0x00, 0xf0, 0x11, 0x00


	//----- nvinfo : EIATTR_KPARAM_INFO
	.align		4
.L_34:
        /*00d8*/ 	.byte	0x04, 0x17
        /*00da*/ 	.short	(.L_36 - .L_35)
.L_35:
        /*00dc*/ 	.word	0x00000000
        /*00e0*/ 	.short	0x000c
        /*00e2*/ 	.short	0x0044
        /*00e4*/ 	.byte	0x00, 0xf0, 0x11, 0x00


	//----- nvinfo : EIATTR_KPARAM_INFO
	.align		4
.L_36:
        /*00e8*/ 	.byte	0x04, 0x17
        /*00ea*/ 	.short	(.L_38 - .L_37)
.L_37:
        /*00ec*/ 	.word	0x00000000
        /*00f0*/ 	.short	0x000b
        /*00f2*/ 	.short	0x0040
        /*00f4*/ 	.byte	0x00, 0xf0, 0x11, 0x00


	//----- nvinfo : EIATTR_KPARAM_INFO
	.align		4
.L_38:
        /*00f8*/ 	.byte	0x04, 0x17
        /*00fa*/ 	.short	(.L_40 - .L_39)
.L_39:
        /*00fc*/ 	.word	0x00000000
        /*0100*/ 	.short	0x000a
        /*0102*/ 	.short	0x003c
        /*0104*/ 	.byte	0x00, 0xf0, 0x11, 0x00


	//----- nvinfo : EIATTR_KPARAM_INFO
	.align		4
.L_40:
        /*0108*/ 	.byte	0x04, 0x17
        /*010a*/ 	.short	(.L_42 - .L_41)
.L_41:
        /*010c*/ 	.word	0x00000000
        /*0110*/ 	.short	0x0009
        /*0112*/ 	.short	0x0038
        /*0114*/ 	.byte	0x00, 0xf0, 0x11, 0x00


	//----- nvinfo : EIATTR_KPARAM_INFO
	.align		4
.L_42:
        /*0118*/ 	.byte	0x04, 0x17
        /*011a*/ 	.short	(.L_44 - .L_43)
.L_43:
        /*011c*/ 	.word	0x00000000
        /*0120*/ 	.short	0x0008
        /*0122*/ 	.short	0x0034
        /*0124*/ 	.byte	0x00, 0xf0, 0x11, 0x00


	//----- nvinfo : EIATTR_KPARAM_INFO
	.align		4
.L_44:
        /*0128*/ 	.byte	0x04, 0x17
        /*012a*/ 	.short	(.L_46 - .L_45)
.L_45:
        /*012c*/ 	.word	0x00000000
        /*0130*/ 	.short	0x0007
        /*0132*/ 	.short	0x0030
        /*0134*/ 	.byte	0x00, 0xf0, 0x11, 0x00


	//----- nvinfo : EIATTR_KPARAM_INFO
	.align		4
.L_46:
        /*0138*/ 	.byte	0x04, 0x17
        /*013a*/ 	.short	(.L_48 - .L_47)
.L_47:
        /*013c*/ 	.word	0x00000000
        /*0140*/ 	.short	0x0006
        /*0142*/ 	.short	0x002c
        /*0144*/ 	.byte	0x00, 0xf0, 0x11, 0x00


	//----- nvinfo : EIATTR_KPARAM_INFO
	.align		4
.L_48:
        /*0148*/ 	.byte	0x04, 0x17
        /*014a*/ 	.short	(.L_50 - .L_49)
.L_49:
        /*014c*/ 	.word	0x00000000
        /*0150*/ 	.short	0x0005
        /*0152*/ 	.short	0x0028
        /*0154*/ 	.byte	0x00, 0xf0, 0x11, 0x00


	//----- nvinfo : EIATTR_KPARAM_INFO
	.align		4
.L_50:
        /*0158*/ 	.byte	0x04, 0x17
        /*015a*/ 	.short	(.L_52 - .L_51)
.L_51:
        /*015c*/ 	.word	0x00000000
        /*0160*/ 	.short	0x0004
        /*0162*/ 	.short	0x0020
        /*0164*/ 	.byte	0x00, 0xf4, 0x21, 0x00


	//----- nvinfo : EIATTR_KPARAM_INFO
	.align		4
.L_52:
        /*0168*/ 	.byte	0x04, 0x17
        /*016a*/ 	.short	(.L_54 - .L_53)
.L_53:
        /*016c*/ 	.word	0x00000000
        /*0170*/ 	.short	0x0003
        /*0172*/ 	.short	0x0018
        /*0174*/ 	.byte	0x00, 0xf4, 0x21, 0x00


	//----- nvinfo : EIATTR_KPARAM_INFO
	.align		4
.L_54:
        /*0178*/ 	.byte	0x04, 0x17
        /*017a*/ 	.short	(.L_56 - .L_55)
.L_55:
        /*017c*/ 	.word	0x00000000
        /*0180*/ 	.short	0x0002
        /*0182*/ 	.short	0x0010
        /*0184*/ 	.byte	0x00, 0xf4, 0x21, 0x00


	//----- nvinfo : EIATTR_KPARAM_INFO
	.align		4
.L_56:
        /*0188*/ 	.byte	0x04, 0x17
        /*018a*/ 	.short	(.L_58 - .L_57)
.L_57:
        /*018c*/ 	.word	0x00000000
        /*0190*/ 	.short	0x0001
        /*0192*/ 	.short	0x0008
        /*0194*/ 	.byte	0x00, 0xf4, 0x21, 0x00


	//----- nvinfo : EIATTR_KPARAM_INFO
	.align		4
.L_58:
        /*0198*/ 	.byte	0x04, 0x17
        /*019a*/ 	.short	(.L_60 - .L_59)
.L_59:
        /*019c*/ 	.word	0x00000000
        /*01a0*/ 	.short	0x0000
        /*01a2*/ 	.short	0x0000
        /*01a4*/ 	.byte	0x00, 0xf4, 0x21, 0x00


	//----- nvinfo : EIATTR_SPARSE_MMA_MASK
	.align		4
.L_60:
        /*01a8*/ 	.byte	0x03, 0x50
        /*01aa*/ 	.short	0x0000


	//----- nvinfo : EIATTR_MAXREG_COUNT
	.align		4
        /*01ac*/ 	.byte	0x03, 0x1b
        /*01ae*/ 	.short	0x00ff


	//----- nvinfo : EIATTR_NUM_BARRIERS
	.align		4
        /*01b0*/ 	.byte	0x02, 0x4c
        /*01b2*/ 	.byte	0x01
	.zero		1


	//----- nvinfo : EIATTR_COOP_GROUP_MASK_REGIDS
	.align		4
        /*01b4*/ 	.byte	0x04, 0x29
        /*01b6*/ 	.short	(.L_62 - .L_61)


	//   ....[0]....
.L_61:
        /*01b8*/ 	.word	0xffffffff


	//   ....[1]....
        /*01bc*/ 	.word	0xffffffff


	//   ....[2]....
        /*01c0*/ 	.word	0xffffffff


	//   ....[3]....
        /*01c4*/ 	.word	0xffffffff


	//   ....[4]....
        /*01c8*/ 	.word	0xffffffff


	//   ....[5]....
        /*01cc*/ 	.word	0xffffffff


	//   ....[6]....
        /*01d0*/ 	.word	0xffffffff


	//   ....[7]....
        /*01d4*/ 	.word	0xffffffff


	//   ....[8]....
        /*01d8*/ 	.word	0xffffffff


	//   ....[9]....
        /*01dc*/ 	.word	0xffffffff


	//   ....[10]....
        /*01e0*/ 	.word	0xffffffff


	//   ....[11]....
        /*01e4*/ 	.word	0xffffffff


	//   ....[12]....
        /*01e8*/ 	.word	0xffffffff


	//   ....[13]....
        /*01ec*/ 	.word	0xffffffff


	//   ....[14]....
        /*01f0*/ 	.word	0xffffffff


	//   ....[15]....
        /*01f4*/ 	.word	0xffffffff


	//   ....[16]....
        /*01f8*/ 	.word	0xffffffff


	//   ....[17]....
        /*01fc*/ 	.word	0xffffffff


	//----- nvinfo : EIATTR_COOP_GROUP_INSTR_OFFSETS
	.align		4
.L_62:
        /*0200*/ 	.byte	0x04, 0x28
        /*0202*/ 	.short	(.L_64 - .L_63)


	//   ....[0]....
.L_63:
        /*0204*/ 	.word	0x00002690


	//   ....[1]....
        /*0208*/ 	.word	0x000026a0


	//   ....[2]....
        /*020c*/ 	.word	0x000026b0


	//   ....[3]....
        /*0210*/ 	.word	0x000026c0


	//   ....[4]....
        /*0214*/ 	.word	0x00002700


	//   ....[5]....
        /*0218*/ 	.word	0x00002720


	//   ....[6]....
        /*021c*/ 	.word	0x00002730


	//   ....[7]....
        /*0220*/ 	.word	0x00002740


	//   ....[8]....
        /*0224*/ 	.word	0x000028e0


	//   ....[9]....
        /*0228*/ 	.word	0x00002b60


	//   ....[10]....
        /*022c*/ 	.word	0x00002b70


	//   ....[11]....
        /*0230*/ 	.word	0x00002b90


	//   ....[12]....
        /*0234*/ 	.word	0x00002ba0


	//   ....[13]....
        /*0238*/ 	.word	0x00002bd0


	//   ....[14]....
        /*023c*/ 	.word	0x00002c00


	//   ....[15]....
        /*0240*/ 	.word	0x00002c10


	//   ....[16]....
        /*0244*/ 	.word	0x00002c20


	//   ....[17]....
        /*0248*/ 	.word	0x00002cd0


	//----- nvinfo : EIATTR_VRC_CTA_INIT_COUNT
	.align		4
.L_64:
        /*024c*/ 	.byte	0x02, 0x4a
	.zero		1
	.zero		1


	//----- nvinfo : EIATTR_EXIT_INSTR_OFFSETS
	.align		4
        /*0250*/ 	.byte	0x04, 0x1c
        /*0252*/ 	.short	(.L_66 - .L_65)


	//   ....[0]....
.L_65:
        /*0254*/ 	.word	0x000051a0


	//   ....[1]....
        /*0258*/ 	.word	0x000051d0


	//----- nvinfo : EIATTR_REQNTID
	.align		4
.L_66:
        /*025c*/ 	.byte	0x04, 0x10
        /*025e*/ 	.short	(.L_68 - .L_67)
.L_67:
        /*0260*/ 	.word	0x00000100
        /*0264*/ 	.word	0x00000001
        /*0268*/ 	.word	0x00000001


	//----- nvinfo : EIATTR_CBANK_PARAM_SIZE
	.align		4
.L_68:
        /*026c*/ 	.byte	0x03, 0x19
        /*026e*/ 	.short	0x0088


	//----- nvinfo : EIATTR_PARAM_CBANK
	.align		4
        /*0270*/ 	.byte	0x04, 0x0a
        /*0272*/ 	.short	(.L_70 - .L_69)
	.align		4
.L_69:
        /*0274*/ 	.word	index@(.nv.constant0.attn_fwd)
        /*0278*/ 	.short	0x0380
        /*027a*/ 	.short	0x0088


	//----- nvinfo : EIATTR_SW_WAR
	.align		4
.L_70:
        /*027c*/ 	.byte	0x04, 0x36
        /*027e*/ 	.short	(.L_72 - .L_71)
.L_71:
        /*0280*/ 	.word	0x00000008
.L_72:


//--------------------- .nv.compat                --------------------------
	.section	.nv.compat,"",@"SHT_CUDA_COMPAT_INFO"
	.align	4
        /*0000*/ 	.byte	0x02, 0x02, 0x01, 0x00, 0x02, 0x05, 0x05, 0x00, 0x02, 0x03, 0x00, 0x00, 0x02, 0x06, 0x01, 0x00


//--------------------- .nv.callgraph             --------------------------
	.section	.nv.callgraph,"",@"SHT_CUDA_CALLGRAPH"
	.align	4
	.sectionentsize	8
	.align		4
        /*0000*/ 	.word	0x00000000
	.align		4
        /*0004*/ 	.word	0xffffffff
	.align		4
        /*0008*/ 	.word	0x00000000
	.align		4
        /*000c*/ 	.word	0xfffffffe
	.align		4
        /*0010*/ 	.word	0x00000000
	.align		4
        /*0014*/ 	.word	0xfffffffd
	.align		4
        /*0018*/ 	.word	0x00000000
	.align		4
        /*001c*/ 	.word	0xfffffffc


//--------------------- .nv.constant4             --------------------------
	.section	.nv.constant4,"a",@progbits
	.align	8
	.align		8
.nv.constant4:
        /*0000*/ 	.dword	_$_str


//--------------------- .text.attn_fwd            --------------------------
	.section	.text.attn_fwd,"ax",@progbits
	.align	128
        .global         attn_fwd
        .type           attn_fwd,@function
        .size           attn_fwd,(.L_x_3 - attn_fwd)
        .other          attn_fwd,@"STO_CUDA_ENTRY STV_DEFAULT"
attn_fwd:
.text.attn_fwd:
[----:B------:R-:W0:Y:S01]  /*0000*/  LDC R1, c[0x0][0x37c] ;  /* 0x0000df00ff017b82 */ /* 0x000e220000000800 */
[----:B------:R-:W1:Y:S07]  /*0010*/  S2R R17, SR_CTAID.X ;  /* 0x0000000000117919 */ /* 0x000e6e0000002500 */
[----:B------:R-:W2:Y:S01]  /*0020*/  S2UR UR7, SR_CTAID.Y ;  /* 0x00000000000779c3 */ /* 0x000ea20000002600 */
[----:B------:R-:W2:Y:S01]  /*0030*/  LDCU.64 UR4, c[0x0][0x3b0] ;  /* 0x00007600ff0477ac */ /* 0x000ea20008000a00 */
[----:B------:R-:W3:Y:S01]  /*0040*/  S2R R0, SR_TID.X ;  /* 0x0000000000007919 */ /* 0x000ee20000002100 */
[----:B------:R-:W4:Y:S05]  /*0050*/  LDCU.64 UR10, c[0x0][0x358] ;  /* 0x00006b00ff0a77ac */ /* 0x000f2a0008000a00 */
[----:B------:R-:W5:Y:S08]  /*0060*/  LDC R44, c[0x0][0x3b8] ;  /* 0x0000ee00ff2c7b82 */ /* 0x000f700000000800 */
[----:B------:R-:W0:Y:S01]  /*0070*/  LDC.64 R46, c[0x0][0x380] ;  /* 0x0000e000ff2e7b82 */ /* 0x000e220000000a00 */
[----:B--2---:R-:W-:-:S04]  /*0080*/  UIMAD UR4, UR7, UR4, URZ ;  /* 0x00000004070472a4 */ /* 0x004fc8000f8e02ff */
[----:B------:R-:W-:Y:S01]  /*0090*/  USHF.L.U32 UR6, UR4, 0x1, URZ ;  /* 0x0000000104067899 */ /* 0x000fe200080006ff */
[----:B-1----:R-:W-:Y:S01]  /*00a0*/  IMAD.SHL.U32 R17, R17, 0x20, RZ ;  /* 0x0000002011117824 */ /* 0x002fe200078e00ff */
[----:B---3--:R-:W-:-:S04]  /*00b0*/  SHF.R.U32.HI R4, RZ, 0x5, R0 ;  /* 0x00000005ff047819 */ /* 0x008fc80000011600 */
[----:B------:R-:W-:Y:S02]  /*00c0*/  LOP3.LUT R2, R17, 0x1f, R0, 0xf8, !PT ;  /* 0x0000001f11027812 */ /* 0x000fe400078ef800 */
[----:B------:R-:W-:-:S03]  /*00d0*/  SGXT.U32 R4, R4, 0x3 ;  /* 0x000000030404781a */ /* 0x000fc60000000000 */
[----:B------:R-:W-:Y:S01]  /*00e0*/  IMAD R3, R2, UR5, RZ ;  /* 0x0000000502037c24 */ /* 0x000fe2000f8e02ff */
[----:B------:R-:W-:Y:S01]  /*00f0*/  UIMAD.WIDE UR4, UR4, 0x2, URZ ;  /* 0x00000002040478a5 */ /* 0x000fe2000f8e02ff */
[----:B-----5:R-:W-:Y:S02]  /*0100*/  IMAD R7, R4, R44, RZ ;  /* 0x0000002c04077224 */ /* 0x020fe400078e02ff */
[C---:B------:R-:W-:Y:S02]  /*0110*/  IMAD.SHL.U32 R5, R3.reuse, 0x2, RZ ;  /* 0x0000000203057824 */ /* 0x040fe400078e00ff */
[----:B------:R-:W-:-:S03]  /*0120*/  IMAD.HI R4, R3, 0x2, RZ ;  /* 0x0000000203047827 */ /* 0x000fc600078e02ff */
[----:B0-----:R-:W-:Y:S01]  /*0130*/  IADD3 R46, P0, P1, R5, UR6, R46 ;  /* 0x00000006052e7c10 */ /* 0x001fe2000f91e02e */
[----:B------:R-:W-:-:S03]  /*0140*/  IMAD R3, R44, 0x8, R7 ;  /* 0x000000082c037824 */ /* 0x000fc600078e0207 */
[----:B------:R-:W-:Y:S01]  /*0150*/  IADD3.X R48, PT, PT, R4, UR5, R47, P0, P1 ;  /* 0x0000000504307c10 */ /* 0x000fe200087e242f */
[C---:B------:R-:W-:Y:S01]  /*0160*/  IMAD R9, R44.reuse, 0x8, R3 ;  /* 0x000000082c097824 */ /* 0x040fe200078e0203 */
[-C--:B------:R-:W-:Y:S02]  /*0170*/  LEA R4, P0, R7, R46.reuse, 0x1 ;  /* 0x0000002e07047211 */ /* 0x080fe400078008ff */
[----:B------:R-:W-:Y:S01]  /*0180*/  LEA R6, P1, R3, R46, 0x1 ;  /* 0x0000002e03067211 */ /* 0x000fe200078208ff */
[C---:B------:R-:W-:Y:S01]  /*0190*/  IMAD R11, R44.reuse, 0x8, R9 ;  /* 0x000000082c0b7824 */ /* 0x040fe200078e0209 */
[----:B------:R-:W-:Y:S02]  /*01a0*/  LEA.HI.X.SX32 R5, R7, R48, 0x1, P0 ;  /* 0x0000003007057211 */ /* 0x000fe400000f0eff */
[----:B------:R-:W-:Y:S02]  /*01b0*/  LEA R8, P0, R9, R46, 0x1 ;  /* 0x0000002e09087211 */ /* 0x000fe400078008ff */
[-C--:B------:R-:W-:Y:S01]  /*01c0*/  LEA.HI.X.SX32 R7, R3, R48.reuse, 0x1, P1 ;  /* 0x0000003003077211 */ /* 0x080fe200008f0eff */
[C---:B------:R-:W-:Y:S01]  /*01d0*/  IMAD R3, R44.reuse, 0x8, R11 ;  /* 0x000000082c037824 */ /* 0x040fe200078e020b */
[----:B------:R-:W-:Y:S01]  /*01e0*/  LEA.HI.X.SX32 R9, R9, R48, 0x1, P0 ;  /* 0x0000003009097211 */ /* 0x000fe200000f0eff */
[----:B----4-:R0:W2:Y:S01]  /*01f0*/  LDG.E.U16 R18, desc[UR10][R4.64] ;  /* 0x0000000a04127981 */ /* 0x0100a2000c1e1500 */
[----:B------:R-:W-:Y:S01]  /*0200*/  LEA R10, P0, R11, R46, 0x1 ;  /* 0x0000002e0b0a7211 */ /* 0x000fe200078008ff */
[----:B------:R-:W-:-:S02]  /*0210*/  IMAD R15, R44, 0x8, R3 ;  /* 0x000000082c0f7824 */ /* 0x000fc400078e0203 */
[----:B------:R1:W3:Y:S01]  /*0220*/  LDG.E.U16 R19, desc[UR10][R6.64] ;  /* 0x0000000a06137981 */ /* 0x0002e2000c1e1500 */
[----:B------:R-:W-:Y:S02]  /*0230*/  LEA.HI.X.SX32 R11, R11, R48, 0x1, P0 ;  /* 0x000000300b0b7211 */ /* 0x000fe400000f0eff */
[C---:B------:R-:W-:Y:S01]  /*0240*/  LEA R12, P0, R3.reuse, R46, 0x1 ;  /* 0x0000002e030c7211 */ /* 0x040fe200078008ff */
[----:B------:R4:W5:Y:S03]  /*0250*/  LDG.E.U16 R20, desc[UR10][R8.64] ;  /* 0x0000000a08147981 */ /* 0x000966000c1e1500 */
[----:B------:R-:W-:Y:S01]  /*0260*/  LEA.HI.X.SX32 R13, R3, R48, 0x1, P0 ;  /* 0x00000030030d7211 */ /* 0x000fe200000f0eff */
[C---:B------:R-:W-:Y:S01]  /*0270*/  IMAD R3, R44.reuse, 0x8, R15 ;  /* 0x000000082c037824 */ /* 0x040fe200078e020f */
[-C--:B0-----:R-:W-:Y:S01]  /*0280*/  LEA R4, P0, R15, R46.reuse, 0x1 ;  /* 0x0000002e0f047211 */ /* 0x081fe200078008ff */
[----:B------:R0:W5:Y:S02]  /*0290*/  LDG.E.U16 R21, desc[UR10][R10.64] ;  /* 0x0000000a0a157981 */ /* 0x000164000c1e1500 */
[----:B------:R-:W-:Y:S01]  /*02a0*/  IMAD R16, R44, 0x8, R3 ;  /* 0x000000082c107824 */ /* 0x000fe200078e0203 */
[----:B------:R-:W-:Y:S01]  /*02b0*/  LEA R14, P1, R3, R46, 0x1 ;  /* 0x0000002e030e7211 */ /* 0x000fe200078208ff */
[----:B------:R0:W5:Y:S01]  /*02c0*/  LDG.E.U16 R22, desc[UR10][R12.64] ;  /* 0x0000000a0c167981 */ /* 0x000162000c1e1500 */
[----:B------:R-:W-:-:S02]  /*02d0*/  LEA.HI.X.SX32 R5, R15, R48, 0x1, P0 ;  /* 0x000000300f057211 */ /* 0x000fc400000f0eff */
[----:B------:R-:W-:Y:S02]  /*02e0*/  LEA.HI.X.SX32 R15, R3, R48, 0x1, P1 ;  /* 0x00000030030f7211 */ /* 0x000fe400008f0eff */
[----:B-1----:R-:W-:Y:S01]  /*02f0*/  LEA R6, P0, R16, R46, 0x1 ;  /* 0x0000002e10067211 */ /* 0x002fe200078008ff */
[----:B------:R1:W5:Y:S01]  /*0300*/  LDG.E.U16 R23, desc[UR10][R4.64] ;  /* 0x0000000a04177981 */ /* 0x000362000c1e1500 */
[----:B------:R-:W-:Y:S02]  /*0310*/  LEA R3, R44, R16, 0x3 ;  /* 0x000000102c037211 */ /* 0x000fe400078e18ff */
[----:B------:R-:W-:Y:S01]  /*0320*/  LEA.HI.X.SX32 R7, R16, R48, 0x1, P0 ;  /* 0x0000003010077211 */ /* 0x000fe200000f0eff */
[----:B------:R1:W5:Y:S01]  /*0330*/  LDG.E.U16 R24, desc[UR10][R14.64] ;  /* 0x0000000a0e187981 */ /* 0x000362000c1e1500 */
[C---:B----4-:R-:W-:Y:S01]  /*0340*/  LEA R8, P0, R3.reuse, R46, 0x1 ;  /* 0x0000002e03087211 */ /* 0x050fe200078008ff */
[C---:B0-----:R-:W-:Y:S02]  /*0350*/  IMAD R11, R44.reuse, 0x8, R3 ;  /* 0x000000082c0b7824 */ /* 0x041fe400078e0203 */
[----:B------:R0:W4:Y:S01]  /*0360*/  LDG.E.U16 R25, desc[UR10][R6.64] ;  /* 0x0000000a06197981 */ /* 0x000122000c1e1500 */
[----:B------:R-:W-:Y:S01]  /*0370*/  LEA.HI.X.SX32 R9, R3, R48, 0x1, P0 ;  /* 0x0000003003097211 */ /* 0x000fe200000f0eff */
[----:B------:R-:W-:Y:S01]  /*0380*/  IMAD R3, R44, 0x8, R11 ;  /* 0x000000082c037824 */ /* 0x000fe200078e020b */
[----:B------:R-:W-:-:S03]  /*0390*/  LEA R10, P0, R11, R46, 0x1 ;  /* 0x0000002e0b0a7211 */ /* 0x000fc600078008ff */
[C---:B------:R-:W-:Y:S01]  /*03a0*/  IMAD R16, R44.reuse, 0x8, R3 ;  /* 0x000000082c107824 */ /* 0x040fe200078e0203 */
[----:B------:R-:W-:Y:S01]  /*03b0*/  LEA R12, P1, R3, R46, 0x1 ;  /* 0x0000002e030c7211 */ /* 0x000fe200078208ff */
[----:B------:R0:W4:Y:S01]  /*03c0*/  LDG.E.U16 R26, desc[UR10][R8.64] ;  /* 0x0000000a081a7981 */ /* 0x000122000c1e1500 */
[-C--:B------:R-:W-:Y:S02]  /*03d0*/  LEA.HI.X.SX32 R11, R11, R48.reuse, 0x1, P0 ;  /* 0x000000300b0b7211 */ /* 0x080fe400000f0eff */
[----:B------:R-:W-:Y:S01]  /*03e0*/  LEA.HI.X.SX32 R13, R3, R48, 0x1, P1 ;  /* 0x00000030030d7211 */ /* 0x000fe200008f0eff */
[----:B------:R-:W-:Y:S01]  /*03f0*/  IMAD R3, R44, 0x8, R16 ;  /* 0x000000082c037824 */ /* 0x000fe200078e0210 */
[C---:B-1----:R-:W-:Y:S01]  /*0400*/  LEA R4, P0, R16.reuse, R46, 0x1 ;  /* 0x0000002e10047211 */ /* 0x042fe200078008ff */
[----:B------:R1:W4:Y:S03]  /*0410*/  LDG.E.U16 R27, desc[UR10][R10.64] ;  /* 0x0000000a0a1b7981 */ /* 0x000326000c1e1500 */
[----:B------:R-:W-:Y:S01]  /*0420*/  LEA.HI.X.SX32 R5, R16, R48, 0x1, P0 ;  /* 0x0000003010057211 */ /* 0x000fe200000f0eff */
[C---:B------:R-:W-:Y:S01]  /*0430*/  IMAD R15, R44.reuse, 0x8, R3 ;  /* 0x000000082c0f7824 */ /* 0x040fe200078e0203 */
[C---:B0-----:R-:W-:Y:S01]  /*0440*/  LEA R6, P0, R3.reuse, R46, 0x1 ;  /* 0x0000002e03067211 */ /* 0x041fe200078008ff */
[----:B------:R0:W4:Y:S03]  /*0450*/  LDG.E.U16 R28, desc[UR10][R12.64] ;  /* 0x0000000a0c1c7981 */ /* 0x000126000c1e1500 */
[----:B------:R-:W-:Y:S01]  /*0460*/  LEA.HI.X.SX32 R7, R3, R48, 0x1, P0 ;  /* 0x0000003003077211 */ /* 0x000fe200000f0eff */
[C---:B------:R-:W-:Y:S01]  /*0470*/  IMAD R3, R44.reuse, 0x8, R15 ;  /* 0x000000082c037824 */ /* 0x040fe200078e020f */
[-C--:B------:R-:W-:Y:S01]  /*0480*/  LEA R8, P0, R15, R46.reuse, 0x1 ;  /* 0x0000002e0f087211 */ /* 0x080fe200078008ff */
[----:B------:R0:W4:Y:S02]  /*0490*/  LDG.E.U16 R29, desc[UR10][R4.64] ;  /* 0x0000000a041d7981 */ /* 0x000124000c1e1500 */
[----:B------:R-:W-:Y:S01]  /*04a0*/  IMAD R16, R44, 0x8, R3 ;  /* 0x000000082c107824 */ /* 0x000fe200078e0203 */
[----:B------:R-:W-:Y:S01]  /*04b0*/  LEA R14, P1, R3, R46, 0x1 ;  /* 0x0000002e030e7211 */ /* 0x000fe200078208ff */
[----:B------:R0:W4:Y:S01]  /*04c0*/  LDG.E.U16 R30, desc[UR10][R6.64] ;  /* 0x0000000a061e7981 */ /* 0x000122000c1e1500 */
[----:B------:R-:W-:-:S02]  /*04d0*/  LEA.HI.X.SX32 R9, R15, R48, 0x1, P0 ;  /* 0x000000300f097211 */ /* 0x000fc400000f0eff */
[----:B------:R-:W-:Y:S01]  /*04e0*/  LEA.HI.X.SX32 R15, R3, R48, 0x1, P1 ;  /* 0x00000030030f7211 */ /* 0x000fe200008f0eff */
[----:B------:R-:W-:Y:S01]  /*04f0*/  IMAD R3, R44, 0x8, R16 ;  /* 0x000000082c037824 */ /* 0x000fe200078e0210 */
[----:B-1----:R-:W-:Y:S01]  /*0500*/  LEA R10, P0, R16, R46, 0x1 ;  /* 0x0000002e100a7211 */ /* 0x002fe200078008ff */
[----:B------:R1:W4:Y:S02]  /*0510*/  LDG.E.U16 R31, desc[UR10][R8.64] ;  /* 0x0000000a081f7981 */ /* 0x000324000c1e1500 */
[----:B0-----:R-:W-:Y:S01]  /*0520*/  IMAD R13, R44, 0x8, R3 ;  /* 0x000000082c0d7824 */ /* 0x001fe200078e0203 */
[----:B------:R-:W-:Y:S01]  /*0530*/  LEA.HI.X.SX32 R11, R16, R48, 0x1, P0 ;  /* 0x00000030100b7211 */ /* 0x000fe200000f0eff */
[----:B------:R0:W4:Y:S01]  /*0540*/  LDG.E.U16 R32, desc[UR10][R14.64] ;  /* 0x0000000a0e207981 */ /* 0x000122000c1e1500 */
[----:B------:R-:W-:-:S03]  /*0550*/  LEA R4, P0, R3, R46, 0x1 ;  /* 0x0000002e03047211 */ /* 0x000fc600078008ff */
[----:B------:R0:W4:Y:S01]  /*0560*/  LDG.E.U16 R33, desc[UR10][R10.64] ;  /* 0x0000000a0a217981 */ /* 0x000122000c1e1500 */
[----:B------:R-:W-:Y:S02]  /*0570*/  LEA.HI.X.SX32 R5, R3, R48, 0x1, P0 ;  /* 0x0000003003057211 */ /* 0x000fe400000f0eff */
[C---:B------:R-:W-:Y:S02]  /*0580*/  LEA R3, R44.reuse, R13, 0x3 ;  /* 0x0000000d2c037211 */ /* 0x040fe400078e18ff */
[-C--:B------:R-:W-:Y:S01]  /*0590*/  LEA R6, P0, R13, R46.reuse, 0x1 ;  /* 0x0000002e0d067211 */ /* 0x080fe200078008ff */
[----:B------:R0:W4:Y:S01]  /*05a0*/  LDG.E.U16 R34, desc[UR10][R4.64] ;  /* 0x0000000a04227981 */ /* 0x000122000c1e1500 */
[----:B------:R-:W-:Y:S01]  /*05b0*/  LEA R12, P1, R3, R46, 0x1 ;  /* 0x0000002e030c7211 */ /* 0x000fe200078208ff */
[C---:B------:R-:W-:Y:S01]  /*05c0*/  IMAD R16, R44.reuse, 0x8, R3 ;  /* 0x000000082c107824 */ /* 0x040fe200078e0203 */
[-C--:B------:R-:W-:Y:S02]  /*05d0*/  LEA.HI.X.SX32 R7, R13, R48.reuse, 0x1, P0 ;  /* 0x000000300d077211 */ /* 0x080fe400000f0eff */
[----:B------:R-:W-:Y:S01]  /*05e0*/  LEA.HI.X.SX32 R13, R3, R48, 0x1, P1 ;  /* 0x00000030030d7211 */ /* 0x000fe200008f0eff */
[----:B------:R-:W-:Y:S01]  /*05f0*/  IMAD R3, R44, 0x8, R16 ;  /* 0x000000082c037824 */ /* 0x000fe200078e0210 */
[C---:B-1----:R-:W-:Y:S01]  /*0600*/  LEA R8, P0, R16.reuse, R46, 0x1 ;  /* 0x0000002e10087211 */ /* 0x042fe200078008ff */
[----:B------:R1:W4:Y:S03]  /*0610*/  LDG.E.U16 R35, desc[UR10][R6.64] ;  /* 0x0000000a06237981 */ /* 0x000326000c1e1500 */
[----:B------:R-:W-:Y:S01]  /*0620*/  LEA.HI.X.SX32 R9, R16, R48, 0x1, P0 ;  /* 0x0000003010097211 */ /* 0x000fe200000f0eff */
[C---:B0-----:R-:W-:Y:S01]  /*0630*/  IMAD R15, R44.reuse, 0x8, R3 ;  /* 0x000000082c0f7824 */ /* 0x041fe200078e0203 */
[C---:B------:R-:W-:Y:S01]  /*0640*/  LEA R10, P0, R3.reuse, R46, 0x1 ;  /* 0x0000002e030a7211 */ /* 0x040fe200078008ff */
        /* <DEDUP_REMOVED lines=25> */
[----:B------:R-:W-:Y:S02]  /*07e0*/  LEA.HI.X.SX32 R13, R3, R48, 0x1, P1 ;  /* 0x00000030030d7211 */ /* 0x000fe400008f0eff */
[----:B------:R-:W-:Y:S01]  /*07f0*/  LEA R3, R44, R16, 0x3 ;  /* 0x000000102c037211 */ /* 0x000fe200078e18ff */
[----:B------:R0:W4:Y:S01]  /*0800*/  LDG.E.U16 R43, desc[UR10][R10.64] ;  /* 0x0000000a0a2b7981 */ /* 0x000122000c1e1500 */
[----:B-1----:R-:W-:-:S03]  /*0810*/  LEA R4, P0, R16, R46, 0x1 ;  /* 0x0000002e10047211 */ /* 0x002fc600078008ff */
[----:B0-----:R-:W-:Y:S01]  /*0820*/  IMAD R15, R44, 0x8, R3 ;  /* 0x000000082c0f7824 */ /* 0x001fe200078e0203 */
[----:B------:R-:W-:Y:S01]  /*0830*/  LEA.HI.X.SX32 R5, R16, R48, 0x1, P0 ;  /* 0x0000003010057211 */ /* 0x000fe200000f0eff */
[----:B------:R-:W4:Y:S01]  /*0840*/  LDG.E.U16 R12, desc[UR10][R12.64] ;  /* 0x0000000a0c0c7981 */ /* 0x000f22000c1e1500 */
[----:B------:R-:W-:Y:S01]  /*0850*/  LEA R6, P0, R3, R46, 0x1 ;  /* 0x0000002e03067211 */ /* 0x000fe200078008ff */
[----:B------:R-:W-:-:S03]  /*0860*/  IMAD R16, R44, 0x8, R15 ;  /* 0x000000082c107824 */ /* 0x000fc600078e020f */
[----:B------:R-:W-:Y:S01]  /*0870*/  LEA.HI.X.SX32 R7, R3, R48, 0x1, P0 ;  /* 0x0000003003077211 */ /* 0x000fe200000f0eff */
[----:B------:R-:W-:Y:S01]  /*0880*/  IMAD R3, R44, 0x8, R16 ;  /* 0x000000082c037824 */ /* 0x000fe200078e0210 */
[CC--:B------:R-:W-:Y:S01]  /*0890*/  LEA R8, P0, R15.reuse, R46.reuse, 0x1 ;  /* 0x0000002e0f087211 */ /* 0x0c0fe200078008ff */
[----:B------:R0:W4:Y:S01]  /*08a0*/  LDG.E.U16 R44, desc[UR10][R4.64] ;  /* 0x0000000a042c7981 */ /* 0x000122000c1e1500 */
[C---:B------:R-:W-:Y:S02]  /*08b0*/  LEA R14, P1, R16.reuse, R46, 0x1 ;  /* 0x0000002e100e7211 */ /* 0x040fe400078208ff */
[----:B------:R-:W-:Y:S01]  /*08c0*/  LEA.HI.X.SX32 R9, R15, R48, 0x1, P0 ;  /* 0x000000300f097211 */ /* 0x000fe200000f0eff */
[----:B------:R-:W4:Y:S01]  /*08d0*/  LDG.E.U16 R6, desc[UR10][R6.64] ;  /* 0x0000000a06067981 */ /* 0x000f22000c1e1500 */
[C---:B------:R-:W-:Y:S02]  /*08e0*/  LEA R10, P0, R3.reuse, R46, 0x1 ;  /* 0x0000002e030a7211 */ /* 0x040fe400078008ff */
[-C--:B------:R-:W-:Y:S01]  /*08f0*/  LEA.HI.X.SX32 R15, R16, R48.reuse, 0x1, P1 ;  /* 0x00000030100f7211 */ /* 0x080fe200008f0eff */
[----:B------:R1:W4:Y:S01]  /*0900*/  LDG.E.U16 R8, desc[UR10][R8.64] ;  /* 0x0000000a08087981 */ /* 0x000322000c1e1500 */
[----:B------:R-:W-:-:S03]  /*0910*/  LEA.HI.X.SX32 R11, R3, R48, 0x1, P0 ;  /* 0x00000030030b7211 */ /* 0x000fc600000f0eff */
[----:B------:R-:W4:Y:S04]  /*0920*/  LDG.E.U16 R14, desc[UR10][R14.64] ;  /* 0x0000000a0e0e7981 */ /* 0x000f28000c1e1500 */
[----:B------:R1:W4:Y:S01]  /*0930*/  LDG.E.U16 R10, desc[UR10][R10.64] ;  /* 0x0000000a0a0a7981 */ /* 0x000322000c1e1500 */
[C---:B0-----:R-:W-:Y:S02]  /*0940*/  LOP3.LUT R4, R0.reuse, 0xc0, RZ, 0xc0, !PT ;  /* 0x000000c000047812 */ /* 0x041fe400078ec0ff */
[----:B------:R-:W-:Y:S02]  /*0950*/  LOP3.LUT R3, R0, 0xff, RZ, 0xc0, !PT ;  /* 0x000000ff00037812 */ /* 0x000fe400078ec0ff */
[----:B------:R-:W-:-:S03]  /*0960*/  SHF.R.U32.HI R5, RZ, 0x2, R4 ;  /* 0x00000002ff057819 */ /* 0x000fc60000011604 */
[----:B------:R-:W-:Y:S01]  /*0970*/  IMAD.SHL.U32 R4, R3, 0x2, RZ ;  /* 0x0000000203047824 */ /* 0x000fe200078e00ff */
[----:B------:R-:W-:Y:S01]  /*0980*/  SHF.R.S32.HI R45, RZ, 0x4, R0 ;  /* 0x00000004ff2d7819 */ /* 0x000fe20000011400 */
[----:B------:R-:W0:Y:S01]  /*0990*/  S2UR UR6, SR_CgaCtaId ;  /* 0x00000000000679c3 */ /* 0x000e220000008800 */
[----:B-1----:R-:W-:Y:S02]  /*09a0*/  IMAD.SHL.U32 R9, R0, 0x8, RZ ;  /* 0x0000000800097824 */ /* 0x002fe400078e00ff */
[----:B------:R-:W-:Y:S02]  /*09b0*/  LOP3.LUT R7, R4, R5, RZ, 0x3c, !PT ;  /* 0x0000000504077212 */ /* 0x000fe400078e3cff */
[----:B------:R-:W-:Y:S02]  /*09c0*/  SGXT R5, R45, 0x1 ;  /* 0x000000012d05781a */ /* 0x000fe40000000200 */
[C---:B------:R-:W-:Y:S02]  /*09d0*/  LOP3.LUT R13, R0.reuse, 0xe0, RZ, 0xc0, !PT ;  /* 0x000000e0000d7812 */ /* 0x040fe400078ec0ff */
[----:B------:R-:W-:-:S02]  /*09e0*/  LOP3.LUT R16, R0, 0x3, RZ, 0xc0, !PT ;  /* 0x0000000300107812 */ /* 0x000fc400078ec0ff */
[C---:B------:R-:W-:Y:S02]  /*09f0*/  LOP3.LUT R4, R0.reuse, 0xc, RZ, 0xc0, !PT ;  /* 0x0000000c00047812 */ /* 0x040fe400078ec0ff */
[----:B------:R-:W-:Y:S02]  /*0a00*/  LOP3.LUT R9, R9, 0x1f8, RZ, 0xc0, !PT ;  /* 0x000001f809097812 */ /* 0x000fe400078ec0ff */
[----:B------:R-:W-:Y:S02]  /*0a10*/  LOP3.LUT R5, R5, 0x1020, RZ, 0xc0, !PT ;  /* 0x0000102005057812 */ /* 0x000fe400078ec0ff */
[----:B------:R-:W-:Y:S01]  /*0a20*/  LOP3.LUT R11, R0, 0xc0, RZ, 0xc0, !PT ;  /* 0x000000c0000b7812 */ /* 0x000fe200078ec0ff */
[----:B------:R-:W-:Y:S02]  /*0a30*/  IMAD R13, R16, 0x2, R13 ;  /* 0x00000002100d7824 */ /* 0x000fe400078e020d */
[C---:B------:R-:W-:Y:S02]  /*0a40*/  IMAD R9, R4.reuse, 0x400, R9 ;  /* 0x0000040004097824 */ /* 0x040fe400078e0209 */
[----:B------:R-:W-:Y:S01]  /*0a50*/  IMAD R16, R4, 0x2, R5 ;  /* 0x0000000204107824 */ /* 0x000fe200078e0205 */
[----:B------:R-:W-:-:S04]  /*0a60*/  SHF.R.U32.HI R4, RZ, 0x1, R11 ;  /* 0x00000001ff047819 */ /* 0x000fc8000001160b */
[----:B------:R-:W-:Y:S01]  /*0a70*/  LOP3.LUT R4, R9, R4, RZ, 0x3c, !PT ;  /* 0x0000000409047212 */ /* 0x000fe200078e3cff */
[----:B------:R-:W-:Y:S01]  /*0a80*/  VIADD R9, R17, 0x20 ;  /* 0x0000002011097836 */ /* 0x000fe20000000000 */
[----:B------:R-:W-:-:S04]  /*0a90*/  UMOV UR4, 0x400 ;  /* 0x0000040000047882 */ /* 0x000fc80000000000 */
[----:B------:R-:W-:Y:S01]  /*0aa0*/  ISETP.GE.AND P0, PT, R9, 0x1, PT ;  /* 0x000000010900780c */ /* 0x000fe20003f06270 */
[----:B0-----:R-:W-:Y:S01]  /*0ab0*/  ULEA UR6, UR6, UR4, 0x18 ;  /* 0x0000000406067291 */ /* 0x001fe2000f8ec0ff */
[----:B------:R-:W-:Y:S01]  /*0ac0*/  IMAD.SHL.U32 R5, R13, 0x10, RZ ;  /* 0x000000100d057824 */ /* 0x000fe200078e00ff */
[----:B------:R-:W-:Y:S01]  /*0ad0*/  MOV R86, 0xff800000 ;  /* 0xff80000000567802 */ /* 0x000fe20000000f00 */
[----:B------:R-:W-:Y:S01]  /*0ae0*/  IMAD.MOV.U32 R87, RZ, RZ, -0x800000 ;  /* 0xff800000ff577424 */ /* 0x000fe200078e00ff */
[----:B------:R-:W-:Y:S01]  /*0af0*/  CS2R R116, SRZ ;  /* 0x0000000000747805 */ /* 0x000fe2000001ff00 */
[----:B------:R-:W-:Y:S01]  /*0b00*/  IMAD.MOV.U32 R85, RZ, RZ, -0x800000 ;  /* 0xff800000ff557424 */ /* 0x000fe200078e00ff */
[----:B------:R-:W-:Y:S01]  /*0b10*/  LOP3.LUT R5, R16, R5, RZ, 0x3c, !PT ;  /* 0x0000000510057212 */ /* 0x000fe200078e3cff */
[----:B------:R-:W-:Y:S01]  /*0b20*/  IMAD.MOV.U32 R84, RZ, RZ, -0x800000 ;  /* 0xff800000ff547424 */ /* 0x000fe200078e00ff */
[----:B------:R-:W-:Y:S01]  /*0b30*/  CS2R R118, SRZ ;  /* 0x0000000000767805 */ /* 0x000fe2000001ff00 */
[----:B------:R-:W-:Y:S01]  /*0b40*/  IMAD.MOV.U32 R154, RZ, RZ, 0x3f800000 ;  /* 0x3f800000ff9a7424 */ /* 0x000fe200078e00ff */
[----:B------:R-:W-:Y:S01]  /*0b50*/  CS2R R88, SRZ ;  /* 0x0000000000587805 */ /* 0x000fe2000001ff00 */
[----:B------:R-:W-:Y:S01]  /*0b60*/  IMAD.MOV.U32 R155, RZ, RZ, 0x3f800000 ;  /* 0x3f800000ff9b7424 */ /* 0x000fe200078e00ff */
[----:B------:R-:W-:Y:S01]  /*0b70*/  CS2R R90, SRZ ;  /* 0x00000000005a7805 */ /* 0x000fe2000001ff00 */
[----:B------:R-:W-:Y:S01]  /*0b80*/  IMAD.MOV.U32 R152, RZ, RZ, 0x3f800000 ;  /* 0x3f800000ff987424 */ /* 0x000fe200078e00ff */
[----:B------:R-:W-:Y:S01]  /*0b90*/  CS2R R92, SRZ ;  /* 0x00000000005c7805 */ /* 0x000fe2000001ff00 */
[----:B------:R-:W-:Y:S01]  /*0ba0*/  IMAD.MOV.U32 R153, RZ, RZ, 0x3f800000 ;  /* 0x3f800000ff997424 */ /* 0x000fe200078e00ff */
[----:B------:R-:W-:-:S02]  /*0bb0*/  CS2R R94, SRZ ;  /* 0x00000000005e7805 */ /* 0x000fc4000001ff00 */
[----:B------:R-:W-:Y:S02]  /*0bc0*/  CS2R R112, SRZ ;  /* 0x0000000000707805 */ /* 0x000fe4000001ff00 */
[----:B------:R-:W-:Y:S02]  /*0bd0*/  CS2R R114, SRZ ;  /* 0x0000000000727805 */ /* 0x000fe4000001ff00 */
[----:B------:R-:W-:Y:S02]  /*0be0*/  CS2R R96, SRZ ;  /* 0x0000000000607805 */ /* 0x000fe4000001ff00 */
[----:B------:R-:W-:Y:S02]  /*0bf0*/  CS2R R98, SRZ ;  /* 0x0000000000627805 */ /* 0x000fe4000001ff00 */
[----:B------:R-:W-:Y:S02]  /*0c00*/  CS2R R100, SRZ ;  /* 0x0000000000647805 */ /* 0x000fe4000001ff00 */
[----:B------:R-:W-:-:S02]  /*0c10*/  CS2R R102, SRZ ;  /* 0x0000000000667805 */ /* 0x000fc4000001ff00 */
[----:B------:R-:W-:Y:S02]  /*0c20*/  CS2R R104, SRZ ;  /* 0x0000000000687805 */ /* 0x000fe4000001ff00 */
[----:B------:R-:W-:Y:S02]  /*0c30*/  CS2R R106, SRZ ;  /* 0x00000000006a7805 */ /* 0x000fe4000001ff00 */
[----:B------:R-:W-:Y:S02]  /*0c40*/  CS2R R108, SRZ ;  /* 0x00000000006c7805 */ /* 0x000fe4000001ff00 */
[----:B------:R-:W-:Y:S02]  /*0c50*/  CS2R R110, SRZ ;  /* 0x00000000006e7805 */ /* 0x000fe4000001ff00 */
[----:B------:R-:W-:Y:S02]  /*0c60*/  ISETP.GE.U32.AND P4, PT, R3, 0x20, PT ;  /* 0x000000200300780c */ /* 0x000fe40003f86070 */
[----:B------:R-:W-:-:S02]  /*0c70*/  LOP3.LUT R16, R0, 0xe0, RZ, 0xc0, !PT ;  /* 0x000000e000107812 */ /* 0x000fc400078ec0ff */
[----:B------:R-:W-:Y:S01]  /*0c80*/  SHF.R.U32.HI R11, RZ, 0x1, R0 ;  /* 0x00000001ff0b7819 */ /* 0x000fe20000011600 */
[----:B--2---:R-:W-:Y:S04]  /*0c90*/  STS.U16 [R7+UR6], R18 ;  /* 0x0000001207007988 */ /* 0x004fe80008000406 */
[----:B---3--:R-:W-:Y:S04]  /*0ca0*/  STS.U16 [R7+UR6+0x200], R19 ;  /* 0x0002001307007988 */ /* 0x008fe80008000406 */
[----:B-----5:R-:W-:Y:S04]  /*0cb0*/  STS.U16 [R7+UR6+0x400], R20 ;  /* 0x0004001407007988 */ /* 0x020fe80008000406 */
[----:B------:R-:W-:Y:S04]  /*0cc0*/  STS.U16 [R7+UR6+0x600], R21 ;  /* 0x0006001507007988 */ /* 0x000fe80008000406 */
[----:B------:R-:W-:Y:S04]  /*0cd0*/  STS.U16 [R7+UR6+0x800], R22 ;  /* 0x0008001607007988 */ /* 0x000fe80008000406 */
[----:B------:R-:W-:Y:S04]  /*0ce0*/  STS.U16 [R7+UR6+0xa00], R23 ;  /* 0x000a001707007988 */ /* 0x000fe80008000406 */
[----:B------:R-:W-:Y:S04]  /*0cf0*/  STS.U16 [R7+UR6+0xc00], R24 ;  /* 0x000c001807007988 */ /* 0x000fe80008000406 */
[----:B----4-:R-:W-:Y:S04]  /*0d00*/  STS.U16 [R7+UR6+0xe00], R25 ;  /* 0x000e001907007988 */ /* 0x010fe80008000406 */
[----:B------:R-:W-:Y:S04]  /*0d10*/  STS.U16 [R7+UR6+0x1000], R26 ;  /* 0x0010001a07007988 */ /* 0x000fe80008000406 */
        /* <DEDUP_REMOVED lines=17> */
[----:B------:R0:W-:Y:S04]  /*0e30*/  STS.U16 [R7+UR6+0x3400], R12 ;  /* 0x0034000c07007988 */ /* 0x0001e80008000406 */
[----:B------:R-:W-:Y:S04]  /*0e40*/  STS.U16 [R7+UR6+0x3600], R44 ;  /* 0x0036002c07007988 */ /* 0x000fe80008000406 */
[----:B------:R1:W-:Y:S01]  /*0e50*/  STS.U16 [R7+UR6+0x3800], R6 ;  /* 0x0038000607007988 */ /* 0x0003e20008000406 */
[----:B0-----:R-:W-:-:S03]  /*0e60*/  LOP3.LUT R12, R0, 0x1c, RZ, 0xc0, !PT ;  /* 0x0000001c000c7812 */ /* 0x001fc600078ec0ff */
[----:B------:R0:W-:Y:S04]  /*0e70*/  STS.U16 [R7+UR6+0x3a00], R8 ;  /* 0x003a000807007988 */ /* 0x0001e80008000406 */
[----:B------:R-:W-:Y:S04]  /*0e80*/  STS.U16 [R7+UR6+0x3c00], R14 ;  /* 0x003c000e07007988 */ /* 0x000fe80008000406 */
[----:B------:R2:W-:Y:S01]  /*0e90*/  STS.U16 [R7+UR6+0x3e00], R10 ;  /* 0x003e000a07007988 */ /* 0x0005e20008000406 */
[C---:B-1----:R-:W-:Y:S02]  /*0ea0*/  SHF.L.U32 R6, R0.reuse, 0x3, RZ ;  /* 0x0000000300067819 */ /* 0x042fe400000006ff */
[C---:B0-----:R-:W-:Y:S01]  /*0eb0*/  LOP3.LUT R8, R0.reuse, 0x3, RZ, 0xc0, !PT ;  /* 0x0000000300087812 */ /* 0x041fe200078ec0ff */
[----:B--2---:R-:W-:Y:S01]  /*0ec0*/  IMAD.SHL.U32 R10, R0, 0x10, RZ ;  /* 0x00000010000a7824 */ /* 0x004fe200078e00ff */
[----:B------:R-:W-:Y:S06]  /*0ed0*/  @!P0 BRA `(.L_x_0) ;  /* 0x0000002400c88947 */ /* 0x000fec0003800000 */
[----:B------:R-:W-:Y:S01]  /*0ee0*/  LOP3.LUT R22, R6, 0x30, RZ, 0xc0, !PT ;  /* 0x0000003006167812 */ /* 0x000fe200078ec0ff */
[----:B------:R-:W0:Y:S01]  /*0ef0*/  LDCU UR8, c[0x0][0x3c8] ;  /* 0x00007900ff0877ac */ /* 0x000e220008000800 */
[C---:B------:R-:W-:Y:S01]  /*0f00*/  LEA.HI R14, R12.reuse, 0x18, RZ, 0x1e ;  /* 0x000000180c0e7811 */ /* 0x040fe200078ff0ff */
[----:B------:R-:W1:Y:S01]  /*0f10*/  LDC.64 R6, c[0x0][0x3c0] ;  /* 0x0000f000ff067b82 */ /* 0x000e620000000a00 */
[C---:B------:R-:W-:Y:S01]  /*0f20*/  LEA.HI R18, R12.reuse, 0x10, RZ, 0x1e ;  /* 0x000000100c127811 */ /* 0x040fe200078ff0ff */
[----:B------:R-:W2:Y:S01]  /*0f30*/  LDCU.64 UR4, c[0x0][0x3d0] ;  /* 0x00007a00ff0477ac */ /* 0x000ea20008000a00 */
[----:B------:R-:W-:Y:S01]  /*0f40*/  LEA.HI R20, R12, 0x8, RZ, 0x1e ;  /* 0x000000080c147811 */ /* 0x000fe200078ff0ff */
[C---:B------:R-:W-:Y:S01]  /*0f50*/  IMAD.IADD R13, R17.reuse, 0x1, R14 ;  /* 0x00000001110d7824 */ /* 0x040fe200078e020e */
[C---:B------:R-:W-:Y:S01]  /*0f60*/  LOP3.LUT R19, R0.reuse, 0x7, RZ, 0xc0, !PT ;  /* 0x0000000700137812 */ /* 0x040fe200078ec0ff */
[C---:B------:R-:W-:Y:S01]  /*0f70*/  IMAD.IADD R14, R17.reuse, 0x1, R18 ;  /* 0x00000001110e7824 */ /* 0x040fe200078e0212 */
[----:B------:R-:W-:Y:S01]  /*0f80*/  LOP3.LUT R23, R0, 0x10, RZ, 0xc0, !PT ;  /* 0x0000001000177812 */ /* 0x000fe200078ec0ff */
[----:B------:R-:W-:Y:S01]  /*0f90*/  IMAD.IADD R15, R17, 0x1, R20 ;  /* 0x00000001110f7824 */ /* 0x000fe200078e0214 */
[----:B------:R-:W-:Y:S01]  /*0fa0*/  LEA.HI R12, R12, R17, RZ, 0x1e ;  /* 0x000000110c0c7211 */ /* 0x000fe200078ff0ff */
[----:B------:R-:W-:Y:S01]  /*0fb0*/  IMAD.SHL.U32 R21, R0, 0x2, RZ ;  /* 0x0000000200157824 */ /* 0x000fe200078e00ff */
[----:B------:R-:W-:Y:S01]  /*0fc0*/  SHF.R.S32.HI R17, RZ, 0x2, R0 ;  /* 0x00000002ff117819 */ /* 0x000fe20000011400 */
[----:B------:R-:W-:Y:S01]  /*0fd0*/  IMAD R22, R19, 0x40, R22 ;  /* 0x0000004013167824 */ /* 0x000fe200078e0216 */
[----:B------:R-:W-:Y:S01]  /*0fe0*/  LEA R25, R23, UR6, 0x7 ;  /* 0x0000000617197c11 */ /* 0x000fe2000f8e38ff */
[----:B------:R-:W3:Y:S01]  /*0ff0*/  LDC.64 R26, c[0x0][0x390] ;  /* 0x0000e400ff1a7b82 */ /* 0x000ee20000000a00 */
[----:B------:R-:W-:Y:S01]  /*1000*/  ISETP.GE.U32.AND P5, PT, R3, 0x40, PT ;  /* 0x000000400300780c */ /* 0x000fe20003fa6070 */
[----:B------:R-:W-:Y:S01]  /*1010*/  IMAD.SHL.U32 R18, R19, 0x10, RZ ;  /* 0x0000001013127824 */ /* 0x000fe200078e00ff */
[----:B------:R-:W-:Y:S01]  /*1020*/  SGXT R17, R17, 0x1 ;  /* 0x000000011111781a */ /* 0x000fe20000000200 */
[----:B------:R-:W-:Y:S01]  /*1030*/  IMAD R25, R8, 0x20, R25 ;  /* 0x0000002008197824 */ /* 0x000fe200078e0219 */
[----:B------:R-:W-:Y:S01]  /*1040*/  LOP3.LUT R22, R22, 0x10, R21, 0x78, !PT ;  /* 0x0000001016167812 */ /* 0x000fe200078e7815 */
[----:B------:R-:W4:Y:S01]  /*1050*/  LDCU.64 UR12, c[0x0][0x388] ;  /* 0x00007100ff0c77ac */ /* 0x000f220008000a00 */
[----:B------:R-:W-:Y:S01]  /*1060*/  ISETP.EQ.U32.AND P6, PT, R8, RZ, !P5 ;  /* 0x000000ff0800720c */ /* 0x000fe20006fc2070 */
[----:B------:R-:W5:Y:S01]  /*1070*/  LDC R49, c[0x0][0x3d8] ;  /* 0x0000f600ff317b82 */ /* 0x000f620000000800 */
[----:B------:R-:W-:Y:S01]  /*1080*/  LOP3.LUT R8, R0, 0x20, RZ, 0xc0, !PT ;  /* 0x0000002000087812 */ /* 0x000fe200078ec0ff */
[----:B------:R-:W-:Y:S01]  /*1090*/  IMAD R72, R23, 0x20, R22 ;  /* 0x0000002017487824 */ /* 0x000fe200078e0216 */
[----:B------:R-:W-:Y:S01]  /*10a0*/  LOP3.LUT R20, R17, 0x90, RZ, 0xc0, !PT ;  /* 0x0000009011147812 */ /* 0x000fe200078ec0ff */
[----:B------:R-:W-:Y:S01]  /*10b0*/  IMAD R22, R16, 0x8, R25 ;  /* 0x0000000810167824 */ /* 0x000fe200078e0219 */
[--C-:B------:R-:W-:Y:S01]  /*10c0*/  LOP3.LUT R18, R18, 0x30, R21.reuse, 0x78, !PT ;  /* 0x0000003012127812 */ /* 0x100fe200078e7815 */
[----:B-1----:R-:W-:Y:S01]  /*10d0*/  IMAD R6, R6, UR7, RZ ;  /* 0x0000000706067c24 */ /* 0x002fe2000f8e02ff */
[----:B------:R-:W-:Y:S01]  /*10e0*/  LEA R19, R19, R8, 0x2 ;  /* 0x0000000813137211 */ /* 0x000fe200078e10ff */
[----:B--2---:R-:W-:Y:S01]  /*10f0*/  UIMAD UR4, UR7, UR4, URZ ;  /* 0x00000004070472a4 */ /* 0x004fe2000f8e02ff */
[----:B------:R-:W-:Y:S01]  /*1100*/  SHF.R.U32.HI R17, RZ, 0x1, R8 ;  /* 0x00000001ff117819 */ /* 0x000fe20000011608 */
[----:B------:R-:W-:Y:S01]  /*1110*/  IMAD.SHL.U32 R150, R6, 0x2, RZ ;  /* 0x0000000206967824 */ /* 0x000fe200078e00ff */
[----:B------:R-:W-:Y:S01]  /*1120*/  LOP3.LUT R21, R20, 0x10, R21, 0x78, !PT ;  /* 0x0000001014157812 */ /* 0x000fe200078e7815 */
[----:B------:R-:W-:Y:S01]  /*1130*/  IMAD.U32 R16, R19, 0x80, R18 ;  /* 0x0000008013107824 */ /* 0x000fe200078e0012 */
[----:B------:R-:W-:Y:S01]  /*1140*/  LOP3.LUT R8, R0, 0xf, RZ, 0xc0, !PT ;  /* 0x0000000f00087812 */ /* 0x000fe200078ec0ff */
[----:B0-----:R-:W-:Y:S01]  /*1150*/  IMAD R18, R3, UR8, RZ ;  /* 0x0000000803127c24 */ /* 0x001fe2000f8e02ff */
[----:B------:R-:W-:Y:S01]  /*1160*/  LOP3.LUT R23, R20, R17, RZ, 0x3c, !PT ;  /* 0x0000001114177212 */ /* 0x000fe200078e3cff */
[----:B------:R-:W-:Y:S01]  /*1170*/  IMAD.IADD R17, R21, 0x1, R22 ;  /* 0x0000000115117824 */ /* 0x000fe200078e0216 */
[----:B------:R-:W-:Y:S01]  /*1180*/  SHF.R.U32.HI R21, RZ, 0x4, R0 ;  /* 0x00000004ff157819 */ /* 0x000fe20000011600 */
[----:B------:R-:W-:Y:S01]  /*1190*/  IMAD R20, R8, UR5, RZ ;  /* 0x0000000508147c24 */ /* 0x000fe2000f8e02ff */
[----:B------:R-:W-:Y:S01]  /*11a0*/  USHF.L.U32 UR8, UR4, 0x1, URZ ;  /* 0x0000000104087899 */ /* 0x000fe200080006ff */
[----:B------:R-:W-:Y:S01]  /*11b0*/  IMAD.SHL.U32 R19, R0, 0x20, RZ ;  /* 0x0000002000137824 */ /* 0x000fe200078e00ff */
[----:B------:R-:W-:Y:S01]  /*11c0*/  SGXT.U32 R8, R21, 0x4 ;  /* 0x000000041508781a */ /* 0x000fe20000000000 */
[----:B------:R-:W-:Y:S01]  /*11d0*/  IMAD.SHL.U32 R151, R18, 0x2, RZ ;  /* 0x0000000212977824 */ /* 0x000fe200078e00ff */
[----:B------:R-:W-:Y:S01]  /*11e0*/  UIMAD.WIDE UR4, UR4, 0x2, URZ ;  /* 0x00000002040478a5 */ /* 0x000fe2000f8e02ff */
[----:B------:R-:W-:Y:S01]  /*11f0*/  IMAD.SHL.U32 R21, R20, 0x2, RZ ;  /* 0x0000000214157824 */ /* 0x000fe200078e00ff */
[----:B------:R-:W-:Y:S01]  /*1200*/  LOP3.LUT R22, R19, 0x360, RZ, 0xc0, !PT ;  /* 0x0000036013167812 */ /* 0x000fe200078ec0ff */
[----:B------:R-:W-:Y:S01]  /*1210*/  IMAD.HI R19, R18, 0x2, RZ ;  /* 0x0000000212137827 */ /* 0x000fe200078e02ff */
[----:B----4-:R-:W-:-:S02]  /*1220*/  IADD3 R150, P0, P1, R151, UR12, R150 ;  /* 0x0000000c97967c10 */ /* 0x010fc4000f91e096 */
[----:B------:R-:W-:Y:S02]  /*1230*/  CS2R R116, SRZ ;  /* 0x0000000000747805 */ /* 0x000fe4000001ff00 */
[----:B---3--:R-:W-:Y:S01]  /*1240*/  IADD3 R59, P2, P3, R21, UR8, R26 ;  /* 0x00000008153b7c10 */ /* 0x008fe2000fb5e01a */
[----:B------:R-:W-:Y:S01]  /*1250*/  IMAD.HI R6, R6, 0x2, RZ ;  /* 0x0000000206067827 */ /* 0x000fe200078e02ff */
[----:B------:R-:W-:Y:S02]  /*1260*/  IADD3 R18, PT, PT, R23, UR6, R22 ;  /* 0x0000000617127c10 */ /* 0x000fe4000fffe016 */
[----:B------:R-:W-:Y:S02]  /*1270*/  CS2R R118, SRZ ;  /* 0x0000000000767805 */ /* 0x000fe4000001ff00 */
[----:B------:R-:W-:Y:S01]  /*1280*/  CS2R R88, SRZ ;  /* 0x0000000000587805 */ /* 0x000fe2000001ff00 */
[----:B-----5:R-:W-:Y:S01]  /*1290*/  IMAD R21, R8, R49, RZ ;  /* 0x0000003108157224 */ /* 0x020fe200078e02ff */
[----:B------:R-:W-:Y:S01]  /*12a0*/  IADD3.X R151, PT, PT, R19, UR13, R6, P0, P1 ;  /* 0x0000000d13977c10 */ /* 0x000fe200087e2406 */
[----:B------:R-:W-:Y:S01]  /*12b0*/  IMAD.HI R20, R20, 0x2, RZ ;  /* 0x0000000214147827 */ /* 0x000fe200078e02ff */
[----:B------:R-:W-:-:S02]  /*12c0*/  LEA.HI R6, R0, 0x30, RZ, 0x1c ;  /* 0x0000003000067811 */ /* 0x000fc400078fe0ff */
[----:B------:R-:W-:Y:S02]  /*12d0*/  CS2R R90, SRZ ;  /* 0x00000000005a7805 */ /* 0x000fe4000001ff00 */
[C---:B------:R-:W-:Y:S01]  /*12e0*/  LEA.HI R8, R0.reuse, 0x70, RZ, 0x1c ;  /* 0x0000007000087811 */ /* 0x040fe200078fe0ff */
[C---:B------:R-:W-:Y:S01]  /*12f0*/  IMAD R22, R49.reuse, 0x10, R21 ;  /* 0x0000001031167824 */ /* 0x040fe200078e0215 */
[----:B------:R-:W-:Y:S01]  /*1300*/  LEA.HI R19, R0, 0xb0, RZ, 0x1c ;  /* 0x000000b000137811 */ /* 0x000fe200078fe0ff */
[-C--:B------:R-:W-:Y:S01]  /*1310*/  IMAD R23, R6, R49.reuse, RZ ;  /* 0x0000003106177224 */ /* 0x080fe200078e02ff */
[----:B------:R-:W-:Y:S01]  /*1320*/  IADD3.X R27, PT, PT, R20, UR5, R27, P2, P3 ;  /* 0x00000005141b7c10 */ /* 0x000fe200097e641b */
[-C--:B------:R-:W-:Y:S01]  /*1330*/  IMAD R24, R8, R49.reuse, RZ ;  /* 0x0000003108187224 */ /* 0x080fe200078e02ff */
[----:B------:R-:W-:Y:S01]  /*1340*/  LEA R6, R49, R22, 0x4 ;  /* 0x0000001631067211 */ /* 0x000fe200078e20ff */
[----:B------:R-:W-:Y:S01]  /*1350*/  IMAD R25, R19, R49, RZ ;  /* 0x0000003113197224 */ /* 0x000fe200078e02ff */
[----:B------:R-:W-:Y:S01]  /*1360*/  LEA.HI R20, R0, 0xf0, RZ, 0x1c ;  /* 0x000000f000147811 */ /* 0x000fe200078fe0ff */
[----:B------:R-:W-:Y:S01]  /*1370*/  IMAD R71, R7, 0x14, RZ ;  /* 0x0000001407477824 */ /* 0x000fe200078e02ff */
[-C--:B------:R-:W-:Y:S01]  /*1380*/  LEA R28, P2, R21, R59.reuse, 0x1 ;  /* 0x0000003b151c7211 */ /* 0x080fe200078408ff */
[----:B------:R-:W-:Y:S01]  /*1390*/  IMAD R8, R49, 0x20, R6 ;  /* 0x0000002031087824 */ /* 0x000fe200078e0206 */
[----:B------:R-:W-:Y:S01]  /*13a0*/  LEA R30, P3, R22, R59, 0x1 ;  /* 0x0000003b161e7211 */ /* 0x000fe200078608ff */
[----:B------:R-:W-:Y:S01]  /*13b0*/  IMAD R26, R20, R49, RZ ;  /* 0x00000031141a7224 */ /* 0x000fe200078e02ff */
[----:B------:R-:W-:Y:S01]  /*13c0*/  LEA.HI.X.SX32 R29, R21, R27, 0x1, P2 ;  /* 0x0000001b151d7211 */ /* 0x000fe200010f0eff */
[----:B------:R-:W-:Y:S01]  /*13d0*/  IMAD R19, R49, 0x10, R8 ;  /* 0x0000001031137824 */ /* 0x000fe200078e0208 */
[----:B------:R-:W-:Y:S01]  /*13e0*/  LEA R36, P2, R6, R59, 0x1 ;  /* 0x0000003b06247211 */ /* 0x000fe200078408ff */
[----:B------:R-:W-:Y:S01]  /*13f0*/  IMAD R133, R7, 0x12, RZ ;  /* 0x0000001207857824 */ /* 0x000fe200078e02ff */
[----:B------:R-:W-:Y:S01]  /*1400*/  LEA.HI.X.SX32 R31, R22, R27, 0x1, P3 ;  /* 0x0000001b161f7211 */ /* 0x000fe200018f0eff */
[----:B------:R-:W-:Y:S01]  /*1410*/  IMAD R20, R49, 0x10, R19 ;  /* 0x0000001031147824 */ /* 0x000fe200078e0213 */
[----:B------:R-:W-:Y:S01]  /*1420*/  LEA R38, P3, R8, R59, 0x1 ;  /* 0x0000003b08267211 */ /* 0x000fe200078608ff */
[----:B------:R-:W-:Y:S01]  /*1430*/  IMAD R63, R7, 0xa, RZ ;  /* 0x0000000a073f7824 */ /* 0x000fe200078e02ff */
[-C--:B------:R-:W-:Y:S01]  /*1440*/  LEA.HI.X.SX32 R37, R6, R27.reuse, 0x1, P2 ;  /* 0x0000001b06257211 */ /* 0x080fe200010f0eff */
[----:B------:R-:W-:Y:S01]  /*1450*/  IMAD R21, R49, 0x20, R20 ;  /* 0x0000002031157824 */ /* 0x000fe200078e0214 */
[----:B------:R-:W-:Y:S01]  /*1460*/  LEA.HI.X.SX32 R39, R8, R27, 0x1, P3 ;  /* 0x0000001b08277211 */ /* 0x000fe200018f0eff */
[----:B------:R-:W-:Y:S01]  /*1470*/  IMAD R81, R7, 0x16, RZ ;  /* 0x0000001607517824 */ /* 0x000fe200078e02ff */
[-C--:B------:R-:W-:Y:S01]  /*1480*/  LEA R40, P2, R19, R59.reuse, 0x1 ;  /* 0x0000003b13287211 */ /* 0x080fe200078408ff */
[----:B------:R-:W-:Y:S01]  /*1490*/  IMAD R6, R49, 0x10, R21 ;  /* 0x0000001031067824 */ /* 0x000fe200078e0215 */
[-C--:B------:R-:W-:Y:S01]  /*14a0*/  LEA R42, P3, R20, R59.reuse, 0x1 ;  /* 0x0000003b142a7211 */ /* 0x080fe200078608ff */
[----:B------:R-:W-:Y:S01]  /*14b0*/  IMAD R61, R7, 0x9, RZ ;  /* 0x00000009073d7824 */ /* 0x000fe200078e02ff */
[----:B------:R-:W-:Y:S01]  /*14c0*/  LEA R34, P0, R24, R59, 0x1 ;  /* 0x0000003b18227211 */ /* 0x000fe200078008ff */
[----:B------:R-:W-:Y:S01]  /*14d0*/  IMAD R8, R49, 0x10, R6 ;  /* 0x0000001031087824 */ /* 0x000fe200078e0206 */
[-C--:B------:R-:W-:Y:S01]  /*14e0*/  LEA.HI.X.SX32 R41, R19, R27.reuse, 0x1, P2 ;  /* 0x0000001b13297211 */ /* 0x080fe200010f0eff */
[----:B------:R-:W-:Y:S01]  /*14f0*/  IMAD R73, R7, 0xc, RZ ;  /* 0x0000000c07497824 */ /* 0x000fe200078e02ff */
[----:B------:R-:W-:Y:S01]  /*1500*/  LEA.HI.X.SX32 R43, R20, R27, 0x1, P3 ;  /* 0x0000001b142b7211 */ /* 0x000fe200018f0eff */
[----:B------:R-:W-:Y:S01]  /*1510*/  IMAD R19, R49, 0x20, R8 ;  /* 0x0000002031137824 */ /* 0x000fe200078e0208 */
[----:B------:R-:W-:Y:S01]  /*1520*/  LEA R46, P3, R21, R59, 0x1 ;  /* 0x0000003b152e7211 */ /* 0x000fe200078608ff */
[----:B------:R-:W-:Y:S01]  /*1530*/  IMAD R65, R7, 0xb, RZ ;  /* 0x0000000b07417824 */ /* 0x000fe200078e02ff */
[----:B------:R-:W-:Y:S01]  /*1540*/  LEA.HI.X.SX32 R35, R24, R27, 0x1, P0 ;  /* 0x0000001b18237211 */ /* 0x000fe200000f0eff */
[----:B------:R-:W-:Y:S01]  /*1550*/  IMAD R20, R49, 0x10, R19 ;  /* 0x0000001031147824 */ /* 0x000fe200078e0213 */
[-C--:B------:R-:W-:Y:S01]  /*1560*/  LEA R32, P1, R23, R59.reuse, 0x1 ;  /* 0x0000003b17207211 */ /* 0x080fe200078208ff */
[C---:B------:R-:W-:Y:S01]  /*1570*/  IMAD R83, R7.reuse, 0x18, RZ ;  /* 0x0000001807537824 */ /* 0x040fe200078e02ff */
[----:B------:R-:W-:Y:S01]  /*1580*/  LEA R50, P0, R6, R59, 0x1 ;  /* 0x0000003b06327211 */ /* 0x000fe200078008ff */
[----:B------:R-:W-:Y:S01]  /*1590*/  IMAD R85, R7, 0x1a, RZ ;  /* 0x0000001a07557824 */ /* 0x000fe200078e02ff */
[-C--:B------:R-:W-:Y:S01]  /*15a0*/  LEA.HI.X.SX32 R47, R21, R27.reuse, 0x1, P3 ;  /* 0x0000001b152f7211 */ /* 0x080fe200018f0eff */
[----:B------:R-:W-:Y:S01]  /*15b0*/  IMAD R21, R7, 0x3, RZ ;  /* 0x0000000307157824 */ /* 0x000fe200078e02ff */
[----:B------:R-:W-:Y:S01]  /*15c0*/  LEA.HI.X.SX32 R33, R23, R27, 0x1, P1 ;  /* 0x0000001b17217211 */ /* 0x000fe200008f0eff */
[C---:B------:R-:W-:Y:S01]  /*15d0*/  IMAD R23, R7.reuse, 0x5, RZ ;  /* 0x0000000507177824 */ /* 0x040fe200078e02ff */
[----:B------:R-:W-:Y:S01]  /*15e0*/  LEA R52, P3, R8, R59, 0x1 ;  /* 0x0000003b08347211 */ /* 0x000fe200078608ff */
[C---:B------:R-:W-:Y:S01]  /*15f0*/  IMAD R77, R7.reuse, 0xe, RZ ;  /* 0x0000000e074d7824 */ /* 0x040fe200078e02ff */
[----:B------:R-:W-:Y:S01]  /*1600*/  LEA.HI.X.SX32 R51, R6, R27, 0x1, P0 ;  /* 0x0000001b06337211 */ /* 0x000fe200000f0eff */
[----:B------:R-:W-:Y:S01]  /*1610*/  IMAD R75, R7, 0xd, RZ ;  /* 0x0000000d074b7824 */ /* 0x000fe200078e02ff */
[-C--:B------:R-:W-:Y:S01]  /*1620*/  LEA R44, P1, R25, R59.reuse, 0x1 ;  /* 0x0000003b192c7211 */ /* 0x080fe200078208ff */
[----:B------:R-:W-:Y:S01]  /*1630*/  IMAD R87, R7, 0x1c, RZ ;  /* 0x0000001c07577824 */ /* 0x000fe200078e02ff */
[----:B------:R-:W-:Y:S01]  /*1640*/  LEA R6, R49, R20, 0x4 ;  /* 0x0000001431067211 */ /* 0x000fe200078e20ff */
[C---:B------:R-:W-:Y:S01]  /*1650*/  IMAD R67, R7.reuse, 0x7, RZ ;  /* 0x0000000707437824 */ /* 0x040fe200078e02ff */
[----:B------:R-:W-:Y:S01]  /*1660*/  LEA R48, P2, R26, R59, 0x1 ;  /* 0x0000003b1a307211 */ /* 0x000fe200078408ff */
[C---:B------:R-:W-:Y:S01]  /*1670*/  IMAD R111, R7.reuse, 0x1e, RZ ;  /* 0x0000001e076f7824 */ /* 0x040fe200078e02ff */
[-C--:B------:R-:W-:Y:S01]  /*1680*/  LEA.HI.X.SX32 R53, R8, R27.reuse, 0x1, P3 ;  /* 0x0000001b08357211 */ /* 0x080fe200018f0eff */
[----:B------:R-:W-:Y:S01]  /*1690*/  IMAD.SHL.U32 R69, R7, 0x8, RZ ;  /* 0x0000000807457824 */ /* 0x000fe200078e00ff */
[----:B------:R-:W-:Y:S01]  /*16a0*/  LEA.HI.X.SX32 R45, R25, R27, 0x1, P1 ;  /* 0x0000001b192d7211 */ /* 0x000fe200008f0eff */
[----:B------:R-:W-:Y:S01]  /*16b0*/  IMAD R25, R7, 0x6, RZ ;  /* 0x0000000607197824 */ /* 0x000fe200078e02ff */
[-C--:B------:R-:W-:Y:S01]  /*16c0*/  LEA R54, P0, R19, R59.reuse, 0x1 ;  /* 0x0000003b13367211 */ /* 0x080fe200078008ff */
[----:B------:R-:W-:Y:S01]  /*16d0*/  IMAD R79, R7, 0xf, RZ ;  /* 0x0000000f074f7824 */ /* 0x000fe200078e02ff */
[-C--:B------:R-:W-:Y:S01]  /*16e0*/  LEA R58, P3, R6, R59.reuse, 0x1 ;  /* 0x0000003b063a7211 */ /* 0x080fe200078608ff */
[----:B------:R-:W-:Y:S01]  /*16f0*/  IMAD.MOV.U32 R22, RZ, RZ, RZ ;  /* 0x000000ffff167224 */ /* 0x000fe200078e00ff */
[----:B------:R-:W-:Y:S01]  /*1700*/  LEA R56, P1, R20, R59, 0x1 ;  /* 0x0000003b14387211 */ /* 0x000fe200078208ff */
[----:B------:R-:W-:Y:S01]  /*1710*/  IMAD.MOV.U32 R24, RZ, RZ, -0x800000 ;  /* 0xff800000ff187424 */ /* 0x000fe200078e00ff */
[-C--:B------:R-:W-:Y:S01]  /*1720*/  LEA.HI.X.SX32 R49, R26, R27.reuse, 0x1, P2 ;  /* 0x0000001b1a317211 */ /* 0x080fe200010f0eff */
[----:B------:R-:W-:Y:S01]  /*1730*/  IMAD.MOV.U32 R8, RZ, RZ, -0x800000 ;  /* 0xff800000ff087424 */ /* 0x000fe200078e00ff */
[-C--:B------:R-:W-:Y:S01]  /*1740*/  LEA.HI.X.SX32 R55, R19, R27.reuse, 0x1, P0 ;  /* 0x0000001b13377211 */ /* 0x080fe200000f0eff */
[----:B------:R-:W-:Y:S01]  /*1750*/  IMAD.SHL.U32 R19, R7, 0x2, RZ ;  /* 0x0000000207137824 */ /* 0x000fe200078e00ff */
[-C--:B------:R-:W-:Y:S01]  /*1760*/  LEA.HI.X.SX32 R59, R6, R27.reuse, 0x1, P3 ;  /* 0x0000001b063b7211 */ /* 0x080fe200018f0eff */
[----:B------:R-:W-:Y:S01]  /*1770*/  IMAD.MOV.U32 R154, RZ, RZ, 0x3f800000 ;  /* 0x3f800000ff9a7424 */ /* 0x000fe200078e00ff */
[-C--:B------:R-:W-:Y:S01]  /*1780*/  IADD3 R70, P2, PT, R71, R150.reuse, RZ ;  /* 0x0000009647467210 */ /* 0x080fe20007f5e0ff */
[----:B------:R-:W-:Y:S01]  /*1790*/  IMAD.MOV.U32 R155, RZ, RZ, 0x3f800000 ;  /* 0x3f800000ff9b7424 */ /* 0x000fe200078e00ff */
[----:B------:R-:W-:Y:S01]  /*17a0*/  LEA.HI.X.SX32 R57, R20, R27, 0x1, P1 ;  /* 0x0000001b14397211 */ /* 0x000fe200008f0eff */
[----:B------:R-:W-:Y:S01]  /*17b0*/  IMAD.SHL.U32 R27, R7, 0x4, RZ ;  /* 0x00000004071b7824 */ /* 0x000fe200078e00ff */
[-C--:B------:R-:W-:Y:S01]  /*17c0*/  IADD3 R132, P0, PT, R133, R150.reuse, RZ ;  /* 0x0000009685847210 */ /* 0x080fe20007f1e0ff */
[----:B------:R-:W-:Y:S01]  /*17d0*/  IMAD.MOV.U32 R152, RZ, RZ, 0x3f800000 ;  /* 0x3f800000ff987424 */ /* 0x000fe200078e00ff */
[-C--:B------:R-:W-:Y:S01]  /*17e0*/  IADD3 R140, P3, PT, R63, R150.reuse, RZ ;  /* 0x000000963f8c7210 */ /* 0x080fe20007f7e0ff */
[----:B------:R-:W-:Y:S01]  /*17f0*/  IMAD.MOV.U32 R153, RZ, RZ, 0x3f800000 ;  /* 0x3f800000ff997424 */ /* 0x000fe200078e00ff */
[----:B------:R-:W-:-:S02]  /*1800*/  IADD3 R60, P1, PT, R81, R150, RZ ;  /* 0x00000096513c7210 */ /* 0x000fc40007f3e0ff */
[----:B------:R-:W-:Y:S02]  /*1810*/  CS2R R92, SRZ ;  /* 0x00000000005c7805 */ /* 0x000fe4000001ff00 */
[-C--:B------:R-:W-:Y:S02]  /*1820*/  LEA.HI.X.SX32 R71, R63, R151.reuse, 0x1, P2 ;  /* 0x000000973f477211 */ /* 0x080fe400010f0eff */
[----:B------:R-:W-:Y:S02]  /*1830*/  CS2R R94, SRZ ;  /* 0x00000000005e7805 */ /* 0x000fe4000001ff00 */
[-C--:B------:R-:W-:Y:S02]  /*1840*/  LEA.HI.X.SX32 R133, R61, R151.reuse, 0x1, P0 ;  /* 0x000000973d857211 */ /* 0x080fe400000f0eff */
[----:B------:R-:W-:Y:S02]  /*1850*/  CS2R R112, SRZ ;  /* 0x0000000000707805 */ /* 0x000fe4000001ff00 */
[----:B------:R-:W-:-:S02]  /*1860*/  LEA.HI.X.SX32 R141, R23, R151, 0x1, P3 ;  /* 0x00000097178d7211 */ /* 0x000fc400018f0eff */
[----:B------:R-:W-:Y:S02]  /*1870*/  CS2R R114, SRZ ;  /* 0x0000000000727805 */ /* 0x000fe4000001ff00 */
[-C--:B------:R-:W-:Y:S02]  /*1880*/  IADD3 R138, P2, PT, R73, R150.reuse, RZ ;  /* 0x00000096498a7210 */ /* 0x080fe40007f5e0ff */
[----:B------:R-:W-:Y:S02]  /*1890*/  CS2R R96, SRZ ;  /* 0x0000000000607805 */ /* 0x000fe4000001ff00 */
[----:B------:R-:W-:Y:S02]  /*18a0*/  IADD3 R144, P3, PT, R25, R150, RZ ;  /* 0x0000009619907210 */ /* 0x000fe40007f7e0ff */
[----:B------:R-:W-:Y:S02]  /*18b0*/  CS2R R98, SRZ ;  /* 0x0000000000627805 */ /* 0x000fe4000001ff00 */
[----:B------:R-:W-:-:S02]  /*18c0*/  LEA.HI.X.SX32 R61, R65, R151, 0x1, P1 ;  /* 0x00000097413d7211 */ /* 0x000fc400008f0eff */
[----:B------:R-:W-:Y:S02]  /*18d0*/  CS2R R100, SRZ ;  /* 0x0000000000647805 */ /* 0x000fe4000001ff00 */
[-C--:B------:R-:W-:Y:S02]  /*18e0*/  IADD3 R62, P0, PT, R83, R150.reuse, RZ ;  /* 0x00000096533e7210 */ /* 0x080fe40007f1e0ff */
[----:B------:R-:W-:Y:S02]  /*18f0*/  CS2R R102, SRZ ;  /* 0x0000000000667805 */ /* 0x000fe4000001ff00 */
[-C--:B------:R-:W-:Y:S02]  /*1900*/  IADD3 R64, P1, PT, R85, R150.reuse, RZ ;  /* 0x0000009655407210 */ /* 0x080fe40007f3e0ff */
[----:B------:R-:W-:Y:S02]  /*1910*/  CS2R R104, SRZ ;  /* 0x0000000000687805 */ /* 0x000fe4000001ff00 */
[-C--:B------:R-:W-:Y:S01]  /*1920*/  LEA.HI.X.SX32 R139, R25, R151.reuse, 0x1, P2 ;  /* 0x00000097198b7211 */ /* 0x080fe200010f0eff */
[----:B------:R-:W-:Y:S01]  /*1930*/  IMAD.MOV.U32 R25, RZ, RZ, -0x800000 ;  /* 0xff800000ff197424 */ /* 0x000fe200078e00ff */
[----:B------:R-:W-:Y:S01]  /*1940*/  LEA.HI.X.SX32 R145, R21, R151, 0x1, P3 ;  /* 0x0000009715917211 */ /* 0x000fe200018f0eff */
[----:B------:R-:W-:Y:S01]  /*1950*/  IMAD.MOV.U32 R21, RZ, RZ, RZ ;  /* 0x000000ffff157224 */ /* 0x000fe200078e00ff */
[----:B------:R-:W-:-:S02]  /*1960*/  IADD3 R136, P2, PT, R77, R150, RZ ;  /* 0x000000964d887210 */ /* 0x000fc40007f5e0ff */
[----:B------:R-:W-:Y:S02]  /*1970*/  CS2R R106, SRZ ;  /* 0x00000000006a7805 */ /* 0x000fe4000001ff00 */
[-C--:B------:R-:W-:Y:S02]  /*1980*/  IADD3 R66, P3, PT, R87, R150.reuse, RZ ;  /* 0x0000009657427210 */ /* 0x080fe40007f7e0ff */
[----:B------:R-:W-:Y:S02]  /*1990*/  CS2R R108, SRZ ;  /* 0x00000000006c7805 */ /* 0x000fe4000001ff00 */
[-C--:B------:R-:W-:Y:S01]  /*19a0*/  LEA.HI.X.SX32 R63, R73, R151.reuse, 0x1, P0 ;  /* 0x00000097493f7211 */ /* 0x080fe200000f0eff */
[----:B------:R-:W0:Y:S01]  /*19b0*/  LDCU UR9, c[0x0][0x3a8] ;  /* 0x00007500ff0977ac */ /* 0x000e220008000800 */
[-C--:B------:R-:W-:Y:S02]  /*19c0*/  LEA.HI.X.SX32 R65, R75, R151.reuse, 0x1, P1 ;  /* 0x000000974b417211 */ /* 0x080fe400008f0eff */
[-C--:B------:R-:W-:Y:S01]  /*19d0*/  IADD3 R148, P0, PT, R19, R150.reuse, RZ ;  /* 0x0000009613947210 */ /* 0x080fe20007f1e0ff */
[----:B------:R-:W-:Y:S01]  /*19e0*/  UMOV UR4, URZ ;  /* 0x000000ff00047c82 */ /* 0x000fe20008000000 */
[----:B------:R-:W-:Y:S01]  /*19f0*/  LEA R146, P1, R7, R150, 0x2 ;  /* 0x0000009607927211 */ /* 0x000fe200078210ff */
[----:B------:R-:W-:Y:S01]  /*1a00*/  UMOV UR5, URZ ;  /* 0x000000ff00057c82 */ /* 0x000fe20008000000 */
[----:B------:R-:W-:-:S02]  /*1a10*/  LEA.HI.X.SX32 R137, R67, R151, 0x1, P2 ;  /* 0x0000009743897211 */ /* 0x000fc400010f0eff */
[-C--:B------:R-:W-:Y:S02]  /*1a20*/  LEA.HI.X.SX32 R67, R77, R151.reuse, 0x1, P3 ;  /* 0x000000974d437211 */ /* 0x080fe400018f0eff */
[CC--:B------:R-:W-:Y:S02]  /*1a30*/  LEA R134, P3, R7.reuse, R150.reuse, 0x4 ;  /* 0x0000009607867211 */ /* 0x0c0fe400078620ff */
[-C--:B------:R-:W-:Y:S02]  /*1a40*/  LEA.HI.X.SX32 R149, R7, R151.reuse, 0x1, P0 ;  /* 0x0000009707957211 */ /* 0x080fe400000f0eff */
[----:B------:R-:W-:Y:S02]  /*1a50*/  LEA.HI.X.SX32 R147, R19, R151, 0x1, P1 ;  /* 0x0000009713937211 */ /* 0x000fe400008f0eff */
[----:B------:R-:W-:Y:S02]  /*1a60*/  LEA R142, P2, R7, R150, 0x3 ;  /* 0x00000096078e7211 */ /* 0x000fe400078418ff */
[----:B------:R-:W-:-:S02]  /*1a70*/  LOP3.LUT P0, RZ, R0, 0x1, RZ, 0xc0, !PT ;  /* 0x0000000100ff7812 */ /* 0x000fc4000780c0ff */
[----:B------:R-:W-:Y:S02]  /*1a80*/  IADD3 R68, P1, PT, R111, R150, RZ ;  /* 0x000000966f447210 */ /* 0x000fe40007f3e0ff */
[----:B------:R-:W-:Y:S02]  /*1a90*/  CS2R R110, SRZ ;  /* 0x00000000006e7805 */ /* 0x000fe4000001ff00 */
[----:B------:R-:W-:Y:S02]  /*1aa0*/  LEA.HI.X.SX32 R135, R69, R151, 0x1, P3 ;  /* 0x0000009745877211 */ /* 0x000fe400018f0eff */
[----:B------:R-:W-:Y:S02]  /*1ab0*/  MOV R7, 0xff800000 ;  /* 0xff80000000077802 */ /* 0x000fe40000000f00 */
[----:B------:R-:W-:Y:S02]  /*1ac0*/  ISETP.LT.U32.AND P0, PT, R3, 0x40, !P0 ;  /* 0x000000400300780c */ /* 0x000fe40004701070 */
[----:B------:R-:W-:-:S02]  /*1ad0*/  LOP3.LUT R23, R72, 0x20, RZ, 0x3c, !PT ;  /* 0x0000002048177812 */ /* 0x000fc400078e3cff */
[----:B------:R-:W-:Y:S02]  /*1ae0*/  LOP3.LUT R20, R16, 0x40, RZ, 0x3c, !PT ;  /* 0x0000004010147812 */ /* 0x000fe400078e3cff */
[-C--:B------:R-:W-:Y:S02]  /*1af0*/  LEA.HI.X.SX32 R143, R27, R151.reuse, 0x1, P2 ;  /* 0x000000971b8f7211 */ /* 0x080fe400010f0eff */
[----:B0-----:R-:W-:-:S07]  /*1b00*/  LEA.HI.X.SX32 R69, R79, R151, 0x1, P1 ;  /* 0x000000974f457211 */ /* 0x001fce00008f0eff */
.L_x_1:
[----:B------:R-:W-:-:S04]  /*1b10*/  IMAD.WIDE R26, R21, 0x2, R150 ;  /* 0x00000002151a7825 */ /* 0x000fc800078e0296 */
[C---:B------:R-:W-:Y:S01]  /*1b20*/  IMAD.WIDE R74, R21.reuse, 0x2, R146 ;  /* 0x00000002154a7825 */ /* 0x040fe200078e0292 */
[----:B------:R-:W2:Y:S03]  /*1b30*/  LDG.E.U16 R124, desc[UR10][R26.64] ;  /* 0x0000000a1a7c7981 */ /* 0x000ea6000c1e1500 */
[C---:B------:R-:W-:Y:S01]  /*1b40*/  IMAD.WIDE R76, R21.reuse, 0x2, R144 ;  /* 0x00000002154c7825 */ /* 0x040fe200078e0290 */
[----:B------:R0:W3:Y:S03]  /*1b50*/  LDG.E.U16 R126, desc[UR10][R74.64] ;  /* 0x0000000a4a7e7981 */ /* 0x0000e6000c1e1500 */
[C---:B------:R-:W-:Y:S01]  /*1b60*/  IMAD.WIDE R82, R21.reuse, 0x2, R134 ;  /* 0x0000000215527825 */ /* 0x040fe200078e0286 */
[----:B------:R1:W4:Y:S03]  /*1b70*/  LDG.E.U16 R127, desc[UR10][R76.64] ;  /* 0x0000000a4c7f7981 */ /* 0x000326000c1e1500 */
[----:B------:R-:W-:-:S02]  /*1b80*/  IMAD.WIDE R84, R21, 0x2, R132 ;  /* 0x0000000215547825 */ /* 0x000fc400078e0284 */
[----:B------:R-:W5:Y:S02]  /*1b90*/  LDG.E.U16 R82, desc[UR10][R82.64] ;  /* 0x0000000a52527981 */ /* 0x000f64000c1e1500 */
[C---:B------:R-:W-:Y:S02]  /*1ba0*/  IMAD.WIDE R72, R21.reuse, 0x2, R148 ;  /* 0x0000000215487825 */ /* 0x040fe400078e0294 */
[----:B------:R-:W3:Y:S02]  /*1bb0*/  LDG.E.U16 R84, desc[UR10][R84.64] ;  /* 0x0000000a54547981 */ /* 0x000ee4000c1e1500 */
[C---:B------:R-:W-:Y:S02]  /*1bc0*/  IMAD.WIDE R78, R21.reuse, 0x2, R142 ;  /* 0x00000002154e7825 */ /* 0x040fe400078e028e */
[----:B------:R0:W4:Y:S02]  /*1bd0*/  LDG.E.U16 R125, desc[UR10][R72.64] ;  /* 0x0000000a487d7981 */ /* 0x000124000c1e1500 */
[----:B------:R-:W-:-:S02]  /*1be0*/  IMAD.WIDE R86, R21, 0x2, R70 ;  /* 0x0000000215567825 */ /* 0x000fc400078e0246 */
[----:B------:R0:W4:Y:S02]  /*1bf0*/  LDG.E.U16 R128, desc[UR10][R78.64] ;  /* 0x0000000a4e807981 */ /* 0x000124000c1e1500 */
[C---:B------:R-:W-:Y:S02]  /*1c00*/  IMAD.WIDE R120, R21.reuse, 0x2, R60 ;  /* 0x0000000215787825 */ /* 0x040fe400078e023c */
[----:B------:R-:W4:Y:S02]  /*1c10*/  LDG.E.U16 R86, desc[UR10][R86.64] ;  /* 0x0000000a56567981 */ /* 0x000f24000c1e1500 */
[C---:B------:R-:W-:Y:S02]  /*1c20*/  IMAD.WIDE R122, R21.reuse, 0x2, R62 ;  /* 0x00000002157a7825 */ /* 0x040fe400078e023e */
[----:B------:R-:W4:Y:S02]  /*1c30*/  LDG.E.U16 R120, desc[UR10][R120.64] ;  /* 0x0000000a78787981 */ /* 0x000f24000c1e1500 */
[----:B------:R-:W-:-:S02]  /*1c40*/  IMAD.WIDE R80, R21, 0x2, R140 ;  /* 0x0000000215507825 */ /* 0x000fc400078e028c */
[----:B------:R-:W4:Y:S02]  /*1c50*/  LDG.E.U16 R122, desc[UR10][R122.64] ;  /* 0x0000000a7a7a7981 */ /* 0x000f24000c1e1500 */
[C---:B0-----:R-:W-:Y:S02]  /*1c60*/  IMAD.WIDE R74, R21.reuse, 0x2, R64 ;  /* 0x00000002154a7825 */ /* 0x041fe400078e0240 */
[----:B------:R0:W4:Y:S02]  /*1c70*/  LDG.E.U16 R80, desc[UR10][R80.64] ;  /* 0x0000000a50507981 */ /* 0x000124000c1e1500 */
[C---:B------:R-:W-:Y:S02]  /*1c80*/  IMAD.WIDE R26, R21.reuse, 0x2, R138 ;  /* 0x00000002151a7825 */ /* 0x040fe400078e028a */
[----:B------:R0:W4:Y:S02]  /*1c90*/  LDG.E.U16 R157, desc[UR10][R74.64] ;  /* 0x0000000a4a9d7981 */ /* 0x000124000c1e1500 */
[----:B-1----:R-:W-:-:S02]  /*1ca0*/  IMAD.WIDE R76, R21, 0x2, R66 ;  /* 0x00000002154c7825 */ /* 0x002fc400078e0242 */
[----:B------:R-:W4:Y:S02]  /*1cb0*/  LDG.E.U16 R27, desc[UR10][R26.64] ;  /* 0x0000000a1a1b7981 */ /* 0x000f24000c1e1500 */
[C---:B------:R-:W-:Y:S02]  /*1cc0*/  IMAD.WIDE R72, R21.reuse, 0x2, R136 ;  /* 0x0000000215487825 */ /* 0x040fe400078e0288 */
[----:B------:R-:W4:Y:S02]  /*1cd0*/  LDG.E.U16 R76, desc[UR10][R76.64] ;  /* 0x0000000a4c4c7981 */ /* 0x000f24000c1e1500 */
[----:B------:R-:W-:Y:S02]  /*1ce0*/  IMAD.WIDE R78, R21, 0x2, R68 ;  /* 0x00000002154e7825 */ /* 0x000fe400078e0244 */
[----:B------:R1:W4:Y:S04]  /*1cf0*/  LDG.E.U16 R156, desc[UR10][R72.64] ;  /* 0x0000000a489c7981 */ /* 0x000328000c1e1500 */
[----:B------:R1:W4:Y:S01]  /*1d00*/  LDG.E.U16 R158, desc[UR10][R78.64] ;  /* 0x0000000a4e9e7981 */ /* 0x000322000c1e1500 */
[----:B0-----:R-:W-:-:S05]  /*1d10*/  IMAD.SHL.U32 R81, R0, 0x8, RZ ;  /* 0x0000000800517824 */ /* 0x001fca00078e00ff */
[----:B------:R-:W-:Y:S01]  /*1d20*/  LOP3.LUT R130, R81, 0x30, RZ, 0xc0, !PT ;  /* 0x0000003051827812 */ /* 0x000fe200078ec0ff */
[----:B------:R-:W-:Y:S01]  /*1d30*/  IMAD.SHL.U32 R81, R3, 0x2, RZ ;  /* 0x0000000203517824 */ /* 0x000fe200078e00ff */
[----:B------:R-:W-:Y:S04]  /*1d40*/  BAR.SYNC.DEFER_BLOCKING 0x0 ;  /* 0x0000000000007b1d */ /* 0x000fe80000010000 */
[C---:B------:R-:W-:Y:S02]  /*1d50*/  LOP3.LUT R74, R81.reuse, 0x10, RZ, 0x3c, !PT ;  /* 0x00000010514a7812 */ /* 0x040fe400078e3cff */
[C---:B-1----:R-:W-:Y:S02]  /*1d60*/  LOP3.LUT R73, R81.reuse, 0x20, RZ, 0x3c, !PT ;  /* 0x0000002051497812 */ /* 0x042fe400078e3cff */
[----:B------:R-:W-:-:S02]  /*1d70*/  LOP3.LUT R72, R81, 0x30, RZ, 0x3c, !PT ;  /* 0x0000003051487812 */ /* 0x000fc400078e3cff */
[C---:B------:R-:W-:Y:S02]  /*1d80*/  LOP3.LUT R77, R81.reuse, 0x40, RZ, 0x3c, !PT ;  /* 0x00000040514d7812 */ /* 0x040fe400078e3cff */
[C---:B------:R-:W-:Y:S02]  /*1d90*/  LOP3.LUT R78, R81.reuse, 0x50, RZ, 0x3c, !PT ;  /* 0x00000050514e7812 */ /* 0x040fe400078e3cff */
[C---:B------:R-:W-:Y:S02]  /*1da0*/  LOP3.LUT R79, R81.reuse, 0x60, RZ, 0x3c, !PT ;  /* 0x00000060514f7812 */ /* 0x040fe400078e3cff */
[----:B------:R-:W-:Y:S02]  /*1db0*/  LOP3.LUT R159, R81, 0x70, RZ, 0x3c, !PT ;  /* 0x00000070519f7812 */ /* 0x000fe400078e3cff */
[----:B------:R-:W-:-:S05]  /*1dc0*/  LOP3.LUT R83, R0, 0x7, RZ, 0xc0, !PT ;  /* 0x0000000700537812 */ /* 0x000fca00078ec0ff */
[----:B------:R-:W-:Y:S02]  /*1dd0*/  IMAD R130, R83, 0x40, R130 ;  /* 0x0000004053827824 */ /* 0x000fe400078e0282 */
[C---:B------:R-:W-:Y:S01]  /*1de0*/  IMAD.SHL.U32 R83, R0.reuse, 0x2, RZ ;  /* 0x0000000200537824 */ /* 0x040fe200078e00ff */
[----:B------:R-:W-:-:S04]  /*1df0*/  LOP3.LUT R26, R0, 0x10, RZ, 0xc0, !PT ;  /* 0x00000010001a7812 */ /* 0x000fc800078ec0ff */
[----:B------:R-:W-:-:S04]  /*1e00*/  LOP3.LUT R83, R130, 0x10, R83, 0x78, !PT ;  /* 0x0000001082537812 */ /* 0x000fc800078e7853 */
[----:B------:R-:W-:Y:S01]  /*1e10*/  LEA R26, R26, R83, 0x5 ;  /* 0x000000531a1a7211 */ /* 0x000fe200078e28ff */
[----:B--2---:R-:W-:Y:S04]  /*1e20*/  STS.U16 [R81+UR6+0x4000], R124 ;  /* 0x0040007c51007988 */ /* 0x004fe80008000406 */
[----:B-----5:R-:W-:Y:S04]  /*1e30*/  STS.U16 [R81+UR6+0x5000], R82 ;  /* 0x0050005251007988 */ /* 0x020fe80008000406 */
[----:B---3--:R-:W-:Y:S04]  /*1e40*/  STS.U16 [R74+UR6+0x5200], R84 ;  /* 0x005200544a007988 */ /* 0x008fe80008000406 */
        /* <DEDUP_REMOVED lines=12> */
[----:B------:R-:W-:Y:S01]  /*1f10*/  STS.U16 [R159+UR6+0x5e00], R158 ;  /* 0x005e009e9f007988 */ /* 0x000fe20008000406 */
[----:B------:R-:W-:Y:S06]  /*1f20*/  BAR.SYNC.DEFER_BLOCKING 0x0 ;  /* 0x0000000000007b1d */ /* 0x000fec0000010000 */
[----:B------:R-:W-:Y:S04]  /*1f30*/  LDSM.16.MT88.4 R128, [R26+UR6] ;  /* 0x000000061a80783b */ /* 0x000fe80008004200 */
[----:B------:R-:W0:Y:S04]  /*1f40*/  LDSM.16.M88.4 R72, [R16+UR6+0x4000] ;  /* 0x004000061048783b */ /* 0x000e280008000200 */
[----:B------:R-:W1:Y:S04]  /*1f50*/  LDSM.16.MT88.4 R84, [R23+UR6] ;  /* 0x000000061754783b */ /* 0x000e680008004200 */
[----:B------:R-:W2:Y:S04]  /*1f60*/  LDSM.16.MT88.4 R120, [R26+UR6+0x400] ;  /* 0x000400061a78783b */ /* 0x000ea80008004200 */
[----:B------:R-:W3:Y:S04]  /*1f70*/  LDSM.16.MT88.4 R80, [R23+UR6+0x400] ;  /* 0x000400061750783b */ /* 0x000ee80008004200 */
[----:B------:R-:W-:Y:S04]  /*1f80*/  LDSM.16.MT88.4 R76, [R26+UR6+0x800] ;  /* 0x000800061a4c783b */ /* 0x000fe80008004200 */
[----:B------:R-:W4:Y:S01]  /*1f90*/  LDSM.16.M88.4 R124, [R20+UR6+0x4000] ;  /* 0x00400006147c783b */ /* 0x000f220008000200 */
[-C--:B0-----:R-:W-:Y:S08]  /*1fa0*/  HMMA.16816.F32 R128, R128, R72.reuse, RZ ;  /* 0x000000488080723c */ /* 0x081ff000000018ff */
[----:B-1----:R-:W-:-:S12]  /*1fb0*/  HMMA.16816.F32 R84, R84, R72, RZ ;  /* 0x000000485454723c */ /* 0x002fd800000018ff */
[-C--:B--2---:R-:W-:Y:S01]  /*1fc0*/  HMMA.16816.F32 R120, R120, R74.reuse, R128 ;  /* 0x0000004a7878723c */ /* 0x084fe20000001880 */
[----:B------:R-:W-:Y:S07]  /*1fd0*/  LDSM.16.MT88.4 R128, [R26+UR6+0x1000] ;  /* 0x001000061a80783b */ /* 0x000fee0008004200 */
[----:B---3--:R-:W-:Y:S01]  /*1fe0*/  HMMA.16816.F32 R80, R80, R74, R84 ;  /* 0x0000004a5050723c */ /* 0x008fe20000001854 */
[----:B------:R-:W0:Y:S04]  /*1ff0*/  LDSM.16.MT88.4 R72, [R23+UR6+0x800] ;  /* 0x000800061748783b */ /* 0x000e280008004200 */
[----:B------:R-:W1:Y:S07]  /*2000*/  LDSM.16.MT88.4 R84, [R26+UR6+0xc00] ;  /* 0x000c00061a54783b */ /* 0x000e6e0008004200 */
[-C--:B----4-:R-:W-:Y:S01]  /*2010*/  HMMA.16816.F32 R120, R76, R124.reuse, R120 ;  /* 0x0000007c4c78723c */ /* 0x090fe20000001878 */
[----:B------:R-:W2:Y:S07]  /*2020*/  LDSM.16.MT88.4 R76, [R23+UR6+0xc00] ;  /* 0x000c0006174c783b */ /* 0x000eae0008004200 */
[----:B0-----:R-:W-:Y:S01]  /*2030*/  HMMA.16816.F32 R80, R72, R124, R80 ;  /* 0x0000007c4850723c */ /* 0x001fe20000001850 */
[----:B------:R-:W0:Y:S11]  /*2040*/  LDSM.16.M88.4 R72, [R16+UR6+0x4080] ;  /* 0x004080061048783b */ /* 0x000e360008000200 */
[-C--:B-1----:R-:W-:Y:S01]  /*2050*/  HMMA.16816.F32 R84, R84, R126.reuse, R120 ;  /* 0x0000007e5454723c */ /* 0x082fe20000001878 */
[----:B------:R-:W1:Y:S07]  /*2060*/  LDSM.16.MT88.4 R120, [R23+UR6+0x1000] ;  /* 0x001000061778783b */ /* 0x000e6e0008004200 */
[----:B--2---:R-:W-:Y:S01]  /*2070*/  HMMA.16816.F32 R124, R76, R126, R80 ;  /* 0x0000007e4c7c723c */ /* 0x004fe20000001850 */
[----:B------:R-:W2:Y:S04]  /*2080*/  LDSM.16.MT88.4 R76, [R26+UR6+0x1400] ;  /* 0x001400061a4c783b */ /* 0x000ea80008004200 */
[----:B------:R-:W3:Y:S07]  /*2090*/  LDSM.16.MT88.4 R80, [R23+UR6+0x1400] ;  /* 0x001400061750783b */ /* 0x000eee0008004200 */
[-C--:B0-----:R-:W-:Y:S01]  /*20a0*/  HMMA.16816.F32 R84, R128, R72.reuse, R84 ;  /* 0x000000488054723c */ /* 0x081fe20000001854 */
[----:B------:R-:W-:Y:S07]  /*20b0*/  LDSM.16.M88.4 R128, [R20+UR6+0x4080] ;  /* 0x004080061480783b */ /* 0x000fee0008000200 */
[----:B-1----:R-:W-:Y:S01]  /*20c0*/  HMMA.16816.F32 R124, R120, R72, R124 ;  /* 0x00000048787c723c */ /* 0x002fe2000000187c */
[----:B------:R-:W0:Y:S11]  /*20d0*/  LDSM.16.MT88.4 R120, [R26+UR6+0x1800] ;  /* 0x001800061a78783b */ /* 0x000e360008004200 */
[-C--:B--2---:R-:W-:Y:S01]  /*20e0*/  HMMA.16816.F32 R76, R76, R74.reuse, R84 ;  /* 0x0000004a4c4c723c */ /* 0x084fe20000001854 */
[----:B------:R-:W-:Y:S07]  /*20f0*/  LDSM.16.MT88.4 R84, [R23+UR6+0x2000] ;  /* 0x002000061754783b */ /* 0x000fee0008004200 */
[----:B---3--:R-:W-:Y:S01]  /*2100*/  HMMA.16816.F32 R124, R80, R74, R124 ;  /* 0x0000004a507c723c */ /* 0x008fe2000000187c */
[----:B------:R-:W1:Y:S04]  /*2110*/  LDSM.16.MT88.4 R80, [R23+UR6+0x1800] ;  /* 0x001800061750783b */ /* 0x000e680008004200 */
[----:B------:R-:W2:Y:S07]  /*2120*/  LDSM.16.MT88.4 R72, [R26+UR6+0x1c00] ;  /* 0x001c00061a48783b */ /* 0x000eae0008004200 */
[-C--:B0-----:R-:W-:Y:S01]  /*2130*/  HMMA.16816.F32 R76, R120, R128.reuse, R76 ;  /* 0x00000080784c723c */ /* 0x081fe2000000184c */
[----:B------:R-:W0:Y:S07]  /*2140*/  LDSM.16.MT88.4 R120, [R23+UR6+0x1c00] ;  /* 0x001c00061778783b */ /* 0x000e2e0008004200 */
[----:B-1----:R-:W-:Y:S01]  /*2150*/  HMMA.16816.F32 R124, R80, R128, R124 ;  /* 0x00000080507c723c */ /* 0x002fe2000000187c */
[----:B------:R-:W1:Y:S11]  /*2160*/  LDSM.16.M88.4 R80, [R16+UR6+0x4100] ;  /* 0x004100061050783b */ /* 0x000e760008000200 */
[-C--:B--2---:R-:W-:Y:S01]  /*2170*/  HMMA.16816.F32 R72, R72, R130.reuse, R76 ;  /* 0x000000824848723c */ /* 0x084fe2000000184c */
[----:B------:R-:W2:Y:S07]  /*2180*/  LDSM.16.MT88.4 R76, [R26+UR6+0x2000] ;  /* 0x002000061a4c783b */ /* 0x000eae0008004200 */
[----:B0-----:R-:W-:Y:S01]  /*2190*/  HMMA.16816.F32 R128, R120, R130, R124 ;  /* 0x000000827880723c */ /* 0x001fe2000000187c */
[----:B------:R-:W0:Y:S04]  /*21a0*/  LDSM.16.MT88.4 R120, [R26+UR6+0x2400] ;  /* 0x002400061a78783b */ /* 0x000e280008004200 */
[----:B------:R-:W3:-:S15]  /*21b0*/  LDSM.16.MT88.4 R124, [R23+UR6+0x2400] ;  /* 0x00240006177c783b */ /* 0x000ede0008004200 */
[-C--:B-1----:R-:W-:Y:S01]  /*21c0*/  HMMA.16816.F32 R128, R84, R80.reuse, R128 ;  /* 0x000000505480723c */ /* 0x082fe20000001880 */
[----:B------:R-:W-:Y:S07]  /*21d0*/  LDSM.16.MT88.4 R84, [R26+UR6+0x2800] ;  /* 0x002800061a54783b */ /* 0x000fee0008004200 */
[----:B--2---:R-:W-:Y:S01]  /*21e0*/  HMMA.16816.F32 R72, R76, R80, R72 ;  /* 0x000000504c48723c */ /* 0x004fe20000001848 */
[----:B------:R-:W1:-:S15]  /*21f0*/  LDSM.16.M88.4 R76, [R20+UR6+0x4100] ;  /* 0x00410006144c783b */ /* 0x000e5e0008000200 */
[----:B------:R-:W-:-:S04]  /*2200*/  NOP ;  /* 0x0000000000007918 */ /* 0x000fc80000000000 */
[-C--:B0-----:R-:W-:Y:S01]  /*2210*/  HMMA.16816.F32 R72, R120, R82.reuse, R72 ;  /* 0x000000527848723c */ /* 0x081fe20000001848 */
[----:B------:R-:W0:Y:S07]  /*2220*/  LDSM.16.MT88.4 R120, [R26+UR6+0x2c00] ;  /* 0x002c00061a78783b */ /* 0x000e2e0008004200 */
[----:B---3--:R-:W-:Y:S01]  /*2230*/  HMMA.16816.F32 R80, R124, R82, R128 ;  /* 0x000000527c50723c */ /* 0x008fe20000001880 */
[----:B------:R-:W2:Y:S04]  /*2240*/  LDSM.16.MT88.4 R124, [R23+UR6+0x2800] ;  /* 0x00280006177c783b */ /* 0x000ea80008004200 */
[----:B------:R-:W-:Y:S07]  /*2250*/  LDSM.16.MT88.4 R128, [R26+UR6+0x3000] ;  /* 0x003000061a80783b */ /* 0x000fee0008004200 */
[----:B-1----:R-:W-:Y:S01]  /*2260*/  HMMA.16816.F32 R84, R84, R76, R72 ;  /* 0x0000004c5454723c */ /* 0x002fe20000001848 */
[----:B------:R-:W1:-:S15]  /*2270*/  LDSM.16.MT88.4 R72, [R23+UR6+0x2c00] ;  /* 0x002c00061748783b */ /* 0x000e5e0008004200 */
[----:B------:R-:W-:-:S04]  /*2280*/  NOP ;  /* 0x0000000000007918 */ /* 0x000fc80000000000 */
[----:B0-----:R-:W-:Y:S01]  /*2290*/  HMMA.16816.F32 R84, R120, R78, R84 ;  /* 0x0000004e7854723c */ /* 0x001fe20000001854 */
[----:B------:R-:W-:Y:S07]  /*22a0*/  LDSM.16.MT88.4 R120, [R23+UR6+0x3000] ;  /* 0x003000061778783b */ /* 0x000fee0008004200 */
[----:B--2---:R-:W-:Y:S01]  /*22b0*/  HMMA.16816.F32 R80, R124, R76, R80 ;  /* 0x0000004c7c50723c */ /* 0x004fe20000001850 */
[----:B------:R-:W0:-:S15]  /*22c0*/  LDSM.16.M88.4 R124, [R16+UR6+0x4180] ;  /* 0x00418006107c783b */ /* 0x000e1e0008000200 */
[----:B------:R-:W-:-:S04]  /*22d0*/  NOP ;  /* 0x0000000000007918 */ /* 0x000fc80000000000 */
[----:B-1----:R-:W-:Y:S01]  /*22e0*/  HMMA.16816.F32 R80, R72, R78, R80 ;  /* 0x0000004e4850723c */ /* 0x002fe20000001850 */
[----:B------:R-:W1:Y:S04]  /*22f0*/  LDSM.16.MT88.4 R72, [R26+UR6+0x3400] ;  /* 0x003400061a48783b */ /* 0x000e680008004200 */
[----:B------:R-:W2:Y:S03]  /*2300*/  LDSM.16.MT88.4 R76, [R23+UR6+0x3400] ;  /* 0x00340006174c783b */ /* 0x000ea60008004200 */
[-C--:B0-----:R-:W-:Y:S01]  /*2310*/  HMMA.16816.F32 R84, R128, R124.reuse, R84 ;  /* 0x0000007c8054723c */ /* 0x081fe20000001854 */
[----:B------:R-:W-:Y:S11]  /*2320*/  LDSM.16.M88.4 R128, [R20+UR6+0x4180] ;  /* 0x004180061480783b */ /* 0x000ff60008000200 */
[----:B------:R-:W-:Y:S01]  /*2330*/  HMMA.16816.F32 R80, R120, R124, R80 ;  /* 0x0000007c7850723c */ /* 0x000fe20000001850 */
[----:B------:R-:W0:Y:S07]  /*2340*/  LDSM.16.MT88.4 R120, [R26+UR6+0x3800] ;  /* 0x003800061a78783b */ /* 0x000e2e0008004200 */
[-C--:B-1----:R-:W-:Y:S01]  /*2350*/  HMMA.16816.F32 R72, R72, R126.reuse, R84 ;  /* 0x0000007e4848723c */ /* 0x082fe20000001854 */
[----:B------:R-:W-:Y:S11]  /*2360*/  LDSM.16.MT88.4 R84, [R26+UR6+0x3c00] ;  /* 0x003c00061a54783b */ /* 0x000ff60008004200 */
[----:B--2---:R-:W-:Y:S01]  /*2370*/  HMMA.16816.F32 R76, R76, R126, R80 ;  /* 0x0000007e4c4c723c */ /* 0x004fe20000001850 */
[----:B------:R-:W1:Y:S07]  /*2380*/  LDSM.16.MT88.4 R80, [R23+UR6+0x3800] ;  /* 0x003800061750783b */ /* 0x000e6e0008004200 */
[----:B0-----:R-:W-:Y:S01]  /*2390*/  HMMA.16816.F32 R72, R120, R128, R72 ;  /* 0x000000807848723c */ /* 0x001fe20000001848 */
[----:B------:R-:W0:Y:S01]  /*23a0*/  LDSM.16.MT88.4 R120, [R23+UR6+0x3c00] ;  /* 0x003c00061778783b */ /* 0x000e220008004200 */
[----:B------:R-:W-:-:S05]  /*23b0*/  LOP3.LUT R27, R0, 0x3, RZ, 0xc0, !PT ;  /* 0x00000003001b7812 */ /* 0x000fca00078ec0ff */
[----:B------:R-:W-:-:S05]  /*23c0*/  IMAD.SHL.U32 R27, R27, 0x2, RZ ;  /* 0x000000021b1b7824 */ /* 0x000fca00078e00ff */
[----:B-1----:R-:W-:Y:S01]  /*23d0*/  HMMA.16816.F32 R76, R80, R128, R76 ;  /* 0x00000080504c723c */ /* 0x002fe2000000184c */
[----:B------:R-:W-:-:S07]  /*23e0*/  LOP3.LUT R80, R0, 0x20, RZ, 0xc0, !PT ;  /* 0x0000002000507812 */ /* 0x000fce00078ec0ff */
[----:B------:R-:W-:Y:S01]  /*23f0*/  HMMA.16816.F32 R72, R84, R130, R72 ;  /* 0x000000825448723c */ /* 0x000fe20000001848 */
[----:B------:R-:W-:Y:S01]  /*2400*/  LEA.HI R27, R80, R27, RZ, 0x1e ;  /* 0x0000001b501b7211 */ /* 0x000fe200078ff0ff */
[----:B------:R-:W-:Y:S03]  /*2410*/  BAR.SYNC.DEFER_BLOCKING 0x0 ;  /* 0x0000000000007b1d */ /* 0x000fe60000010000 */
[----:B------:R-:W-:-:S07]  /*2420*/  IADD3 R27, P1, PT, R27, UR4, RZ ;  /* 0x000000041b1b7c10 */ /* 0x000fce000ff3e0ff */
[----:B0-----:R-:W-:Y:S01]  /*2430*/  HMMA.16816.F32 R76, R120, R130, R76 ;  /* 0x00000082784c723c */ /* 0x001fe2000000184c */
[----:B------:R-:W-:Y:S01]  /*2440*/  IMAD.X R26, RZ, RZ, UR5, P1 ;  /* 0x00000005ff1a7e24 */ /* 0x000fe200088e06ff */
[CC--:B------:R-:W-:Y:S02]  /*2450*/  ISETP.GT.U32.AND P2, PT, R27.reuse, R12.reuse, PT ;  /* 0x0000000c1b00720c */ /* 0x0c0fe40003f44070 */
[----:B------:R-:W-:-:S03]  /*2460*/  ISETP.GE.U32.AND P1, PT, R27, R12, PT ;  /* 0x0000000c1b00720c */ /* 0x000fc60003f26070 */
[----:B------:R-:W-:Y:S01]  /*2470*/  FMUL R72, R72, UR9 ;  /* 0x0000000948487c20 */ /* 0x000fe20008400000 */
[----:B------:R-:W-:Y:S01]  /*2480*/  FMUL R73, R73, UR9 ;  /* 0x0000000949497c20 */ /* 0x000fe20008400000 */
[C---:B------:R-:W-:Y:S02]  /*2490*/  ISETP.GT.U32.AND.EX P2, PT, R26.reuse, RZ, PT, P2 ;  /* 0x000000ff1a00720c */ /* 0x040fe40003f44120 */
[----:B------:R-:W-:Y:S02]  /*24a0*/  ISETP.GE.U32.AND.EX P1, PT, R26, RZ, PT, P1 ;  /* 0x000000ff1a00720c */ /* 0x000fe40003f26110 */
[----:B------:R-:W-:Y:S02]  /*24b0*/  ISETP.GT.U32.AND P3, PT, R27, R15, PT ;  /* 0x0000000f1b00720c */ /* 0x000fe40003f64070 */
[----:B------:R-:W-:Y:S02]  /*24c0*/  FSEL R83, R72, -INF , !P2 ;  /* 0xff80000048537808 */ /* 0x000fe40005000000 */
[----:B------:R-:W-:-:S02]  /*24d0*/  FSEL R82, R73, -INF , !P1 ;  /* 0xff80000049527808 */ /* 0x000fc40004800000 */
[C---:B------:R-:W-:Y:S02]  /*24e0*/  ISETP.GE.U32.AND P2, PT, R27.reuse, R15, PT ;  /* 0x0000000f1b00720c */ /* 0x040fe40003f46070 */
[----:B------:R-:W-:Y:S01]  /*24f0*/  ISETP.GT.U32.AND P1, PT, R27, R14, PT ;  /* 0x0000000e1b00720c */ /* 0x000fe20003f24070 */
[----:B------:R-:W-:Y:S01]  /*2500*/  FMUL R74, R74, UR9 ;  /* 0x000000094a4a7c20 */ /* 0x000fe20008400000 */
[----:B------:R-:W-:Y:S01]  /*2510*/  FMUL R75, R75, UR9 ;  /* 0x000000094b4b7c20 */ /* 0x000fe20008400000 */
[----:B------:R-:W-:Y:S01]  /*2520*/  ISETP.GT.U32.AND.EX P3, PT, R26, RZ, PT, P3 ;  /* 0x000000ff1a00720c */ /* 0x000fe20003f64130 */
[----:B------:R-:W-:Y:S01]  /*2530*/  FMUL R76, R76, UR9 ;  /* 0x000000094c4c7c20 */ /* 0x000fe20008400000 */
[C---:B------:R-:W-:Y:S02]  /*2540*/  ISETP.GE.U32.AND.EX P2, PT, R26.reuse, RZ, PT, P2 ;  /* 0x000000ff1a00720c */ /* 0x040fe40003f46120 */
[----:B------:R-:W-:Y:S02]  /*2550*/  ISETP.GT.U32.AND.EX P1, PT, R26, RZ, PT, P1 ;  /* 0x000000ff1a00720c */ /* 0x000fe40003f24110 */
[----:B------:R-:W-:-:S02]  /*2560*/  FSEL R124, R74, -INF , !P3 ;  /* 0xff8000004a7c7808 */ /* 0x000fc40005800000 */
[----:B------:R-:W-:Y:S02]  /*2570*/  ISETP.GE.U32.AND P3, PT, R27, R14, PT ;  /* 0x0000000e1b00720c */ /* 0x000fe40003f66070 */
[----:B------:R-:W-:Y:S02]  /*2580*/  FSEL R125, R75, -INF , !P2 ;  /* 0xff8000004b7d7808 */ /* 0x000fe40005000000 */
[----:B------:R-:W-:Y:S02]  /*2590*/  FSEL R126, R76, -INF , !P1 ;  /* 0xff8000004c7e7808 */ /* 0x000fe40004800000 */
[CC--:B------:R-:W-:Y:S02]  /*25a0*/  ISETP.GT.U32.AND P2, PT, R27.reuse, R13.reuse, PT ;  /* 0x0000000d1b00720c */ /* 0x0c0fe40003f44070 */
[----:B------:R-:W-:Y:S01]  /*25b0*/  ISETP.GE.U32.AND P1, PT, R27, R13, PT ;  /* 0x0000000d1b00720c */ /* 0x000fe20003f26070 */
[----:B------:R-:W-:Y:S01]  /*25c0*/  FMUL R77, R77, UR9 ;  /* 0x000000094d4d7c20 */ /* 0x000fe20008400000 */
[----:B------:R-:W-:Y:S01]  /*25d0*/  FMUL R78, R78, UR9 ;  /* 0x000000094e4e7c20 */ /* 0x000fe20008400000 */
[----:B------:R-:W-:Y:S01]  /*25e0*/  FMUL R79, R79, UR9 ;  /* 0x000000094f4f7c20 */ /* 0x000fe20008400000 */
[----:B------:R-:W-:-:S02]  /*25f0*/  ISETP.GE.U32.AND.EX P3, PT, R26, RZ, PT, P3 ;  /* 0x000000ff1a00720c */ /* 0x000fc40003f66130 */
[C---:B------:R-:W-:Y:S02]  /*2600*/  ISETP.GT.U32.AND.EX P2, PT, R26.reuse, RZ, PT, P2 ;  /* 0x000000ff1a00720c */ /* 0x040fe40003f44120 */
[----:B------:R-:W-:Y:S02]  /*2610*/  ISETP.GE.U32.AND.EX P1, PT, R26, RZ, PT, P1 ;  /* 0x000000ff1a00720c */ /* 0x000fe40003f26110 */
[----:B------:R-:W-:Y:S02]  /*2620*/  FSEL R127, R77, -INF , !P3 ;  /* 0xff8000004d7f7808 */ /* 0x000fe40005800000 */
[----:B------:R-:W-:Y:S02]  /*2630*/  FSEL R129, R78, -INF , !P2 ;  /* 0xff8000004e817808 */ /* 0x000fe40005000000 */
[----:B------:R-:W-:Y:S02]  /*2640*/  FSEL R128, R79, -INF , !P1 ;  /* 0xff8000004f807808 */ /* 0x000fe40004800000 */
[----:B------:R-:W-:-:S02]  /*2650*/  FMNMX R26, R83, R82, !PT ;  /* 0x00000052531a7209 */ /* 0x000fc40007800000 */
[----:B------:R-:W-:Y:S02]  /*2660*/  FMNMX R27, R124, R125, !PT ;  /* 0x0000007d7c1b7209 */ /* 0x000fe40007800000 */
[----:B------:R-:W-:Y:S02]  /*2670*/  FMNMX R72, R126, R127, !PT ;  /* 0x0000007f7e487209 */ /* 0x000fe40007800000 */
[----:B------:R-:W-:Y:S01]  /*2680*/  FMNMX R73, R129, R128, !PT ;  /* 0x0000008081497209 */ /* 0x000fe20007800000 */
[----:B------:R-:W0:Y:S04]  /*2690*/  SHFL.BFLY PT, R75, R26, 0x2, 0x1f ;  /* 0x0c401f001a4b7f89 */ /* 0x000e2800000e0000 */
[----:B------:R-:W1:Y:S04]  /*26a0*/  SHFL.BFLY PT, R74, R27, 0x2, 0x1f ;  /* 0x0c401f001b4a7f89 */ /* 0x000e6800000e0000 */
[----:B------:R-:W2:Y:S04]  /*26b0*/  SHFL.BFLY PT, R77, R72, 0x2, 0x1f ;  /* 0x0c401f00484d7f89 */ /* 0x000ea800000e0000 */
[----:B------:R-:W3:Y:S01]  /*26c0*/  SHFL.BFLY PT, R80, R73, 0x2, 0x1f ;  /* 0x0c401f0049507f89 */ /* 0x000ee200000e0000 */
[----:B0-----:R-:W-:-:S02]  /*26d0*/  FMNMX R75, R26, R75, !PT ;  /* 0x0000004b1a4b7209 */ /* 0x001fc40007800000 */
[----:B-1----:R-:W-:Y:S02]  /*26e0*/  FMNMX R76, R27, R74, !PT ;  /* 0x0000004a1b4c7209 */ /* 0x002fe40007800000 */
[----:B--2---:R-:W-:Y:S01]  /*26f0*/  FMNMX R78, R72, R77, !PT ;  /* 0x0000004d484e7209 */ /* 0x004fe20007800000 */
[----:B------:R-:W0:Y:S01]  /*2700*/  SHFL.BFLY PT, R74, R75, 0x1, 0x1f ;  /* 0x0c201f004b4a7f89 */ /* 0x000e2200000e0000 */
[----:B---3--:R-:W-:-:S03]  /*2710*/  FMNMX R80, R73, R80, !PT ;  /* 0x0000005049507209 */ /* 0x008fc60007800000 */
[----:B------:R-:W1:Y:S04]  /*2720*/  SHFL.BFLY PT, R77, R76, 0x1, 0x1f ;  /* 0x0c201f004c4d7f89 */ /* 0x000e6800000e0000 */
[----:B------:R-:W2:Y:S04]  /*2730*/  SHFL.BFLY PT, R79, R78, 0x1, 0x1f ;  /* 0x0c201f004e4f7f89 */ /* 0x000ea800000e0000 */
[----:B------:R-:W3:Y:S01]  /*2740*/  SHFL.BFLY PT, R81, R80, 0x1, 0x1f ;  /* 0x0c201f0050517f89 */ /* 0x000ee200000e0000 */
[----:B------:R-:W-:Y:S02]  /*2750*/  LOP3.LUT R122, R0, 0x1c, RZ, 0xc0, !PT ;  /* 0x0000001c007a7812 */ /* 0x000fe400078ec0ff */
[----:B------:R-:W-:-:S02]  /*2760*/  SHF.R.U32.HI R26, RZ, 0x3, R0 ;  /* 0x00000003ff1a7819 */ /* 0x000fc40000011600 */
[C---:B------:R-:W-:Y:S02]  /*2770*/  LEA.HI R123, R122.reuse, 0x8, RZ, 0x1e ;  /* 0x000000087a7b7811 */ /* 0x040fe400078ff0ff */
[C---:B------:R-:W-:Y:S02]  /*2780*/  LEA.HI R120, R122.reuse, 0x10, RZ, 0x1e ;  /* 0x000000107a787811 */ /* 0x040fe400078ff0ff */
[----:B------:R-:W-:Y:S02]  /*2790*/  LEA.HI R121, R122, 0x18, RZ, 0x1e ;  /* 0x000000187a797811 */ /* 0x000fe400078ff0ff */
[----:B------:R-:W-:Y:S02]  /*27a0*/  LOP3.LUT R26, R26, 0x4, RZ, 0xc0, !PT ;  /* 0x000000041a1a7812 */ /* 0x000fe400078ec0ff */
[----:B------:R-:W-:Y:S02]  /*27b0*/  LEA R122, R122, UR6, 0x1 ;  /* 0x000000067a7a7c11 */ /* 0x000fe4000f8e08ff */
[----:B------:R-:W-:-:S02]  /*27c0*/  LEA R123, R123, UR6, 0x3 ;  /* 0x000000067b7b7c11 */ /* 0x000fc4000f8e18ff */
[----:B------:R-:W-:Y:S02]  /*27d0*/  LEA R120, R120, UR6, 0x3 ;  /* 0x0000000678787c11 */ /* 0x000fe4000f8e18ff */
[----:B------:R-:W-:Y:S01]  /*27e0*/  LEA R121, R121, UR6, 0x3 ;  /* 0x0000000679797c11 */ /* 0x000fe2000f8e18ff */
[----:B------:R-:W-:Y:S01]  /*27f0*/  IMAD.IADD R130, R122, 0x1, R26 ;  /* 0x000000017a827824 */ /* 0x000fe200078e021a */
[----:B0-----:R-:W-:Y:S01]  /*2800*/  FMNMX R74, R75, R74, !PT ;  /* 0x0000004a4b4a7209 */ /* 0x001fe20007800000 */
[----:B------:R-:W-:Y:S01]  /*2810*/  IMAD.IADD R156, R26, 0x1, R123 ;  /* 0x000000011a9c7824 */ /* 0x000fe200078e027b */
[----:B-1----:R-:W-:Y:S01]  /*2820*/  FMNMX R77, R76, R77, !PT ;  /* 0x0000004d4c4d7209 */ /* 0x002fe20007800000 */
[----:B------:R-:W-:Y:S01]  /*2830*/  IMAD.IADD R131, R26, 0x1, R120 ;  /* 0x000000011a837824 */ /* 0x000fe200078e0278 */
[----:B--2---:R-:W-:Y:S01]  /*2840*/  FMNMX R79, R78, R79, !PT ;  /* 0x0000004f4e4f7209 */ /* 0x004fe20007800000 */
[----:B------:R-:W-:Y:S01]  /*2850*/  IMAD.IADD R157, R26, 0x1, R121 ;  /* 0x000000011a9d7824 */ /* 0x000fe200078e0279 */
[----:B---3--:R-:W-:Y:S01]  /*2860*/  FMNMX R81, R80, R81, !PT ;  /* 0x0000005150517209 */ /* 0x008fe20007800000 */
[----:B------:R-:W-:Y:S04]  /*2870*/  @P6 STS [R130+0x4000], R74 ;  /* 0x0040004a82006388 */ /* 0x000fe80000000800 */
[----:B------:R-:W-:Y:S04]  /*2880*/  @P6 STS [R156+0x4000], R77 ;  /* 0x0040004d9c006388 */ /* 0x000fe80000000800 */
[----:B------:R-:W-:Y:S04]  /*2890*/  @P6 STS [R131+0x4000], R79 ;  /* 0x0040004f83006388 */ /* 0x000fe80000000800 */
[----:B------:R-:W-:Y:S01]  /*28a0*/  @P6 STS [R157+0x4000], R81 ;  /* 0x004000519d006388 */ /* 0x000fe20000000800 */
[----:B------:R-:W-:Y:S01]  /*28b0*/  LEA R167, R3, UR6, 0x2 ;  /* 0x0000000603a77c11 */ /* 0x000fe2000f8e10ff */
[----:B------:R-:W-:Y:S06]  /*28c0*/  BAR.SYNC.DEFER_BLOCKING 0x0 ;  /* 0x0000000000007b1d */ /* 0x000fec0000010000 */
[----:B------:R-:W0:Y:S04]  /*28d0*/  @!P5 LDS R19, [R167+0x4000] ;  /* 0x00400000a713d984 */ /* 0x000e280000000800 */
[----:B0-----:R-:W0:Y:S02]  /*28e0*/  SHFL.BFLY PT, R26, R19, 0x1, 0x1f ;  /* 0x0c201f00131a7f89 */ /* 0x001e2400000e0000 */
[----:B0-----:R-:W-:-:S05]  /*28f0*/  FMNMX R26, R19, R26, !PT ;  /* 0x0000001a131a7209 */ /* 0x001fca0007800000 */
[----:B------:R-:W-:Y:S01]  /*2900*/  @P0 STS [R167+0x4000], R26 ;  /* 0x0040001aa7000388 */ /* 0x000fe20000000800 */
[----:B------:R-:W-:Y:S06]  /*2910*/  BAR.SYNC.DEFER_BLOCKING 0x0 ;  /* 0x0000000000007b1d */ /* 0x000fec0000010000 */
[----:B------:R-:W0:Y:S04]  /*2920*/  LDS R87, [R123+0x4000] ;  /* 0x004000007b577984 */ /* 0x000e280000000800 */
[----:B------:R-:W1:Y:S04]  /*2930*/  LDS R86, [R122+0x4000] ;  /* 0x004000007a567984 */ /* 0x000e680000000800 */
[----:B------:R-:W2:Y:S04]  /*2940*/  LDS R85, [R120+0x4000] ;  /* 0x0040000078557984 */ /* 0x000ea80000000800 */
[----:B------:R-:W3:Y:S01]  /*2950*/  LDS R84, [R121+0x4000] ;  /* 0x0040000079547984 */ /* 0x000ee20000000800 */
[----:B------:R-:W-:Y:S01]  /*2960*/  BAR.SYNC.DEFER_BLOCKING 0x0 ;  /* 0x0000000000007b1d */ /* 0x000fe20000010000 */
[----:B0-----:R-:W-:-:S02]  /*2970*/  FMNMX R87, R87, R24, !PT ;  /* 0x0000001857577209 */ /* 0x001fc40007800000 */
[----:B-1----:R-:W-:-:S03]  /*2980*/  FMNMX R86, R86, R25, !PT ;  /* 0x0000001956567209 */ /* 0x002fc60007800000 */
[----:B------:R-:W-:Y:S01]  /*2990*/  FADD R26, R124, -R87 ;  /* 0x800000577c1a7221 */ /* 0x000fe20000000000 */
[----:B--2---:R-:W-:-:S03]  /*29a0*/  FMNMX R85, R85, R8, !PT ;  /* 0x0000000855557209 */ /* 0x004fc60007800000 */
[----:B------:R-:W-:Y:S01]  /*29b0*/  FMUL R73, R26, 1.4426950216293334961 ;  /* 0x3fb8aa3b1a497820 */ /* 0x000fe20000400000 */
[----:B------:R-:W-:Y:S01]  /*29c0*/  FADD R27, R83, -R86 ;  /* 0x80000056531b7221 */ /* 0x000fe20000000000 */
[----:B------:R-:W-:-:S03]  /*29d0*/  FADD R26, R125, -R87 ;  /* 0x800000577d1a7221 */ /* 0x000fc60000000000 */
[----:B------:R-:W-:Y:S01]  /*29e0*/  FMUL R72, R27, 1.4426950216293334961 ;  /* 0x3fb8aa3b1b487820 */ /* 0x000fe20000400000 */
[----:B------:R-:W-:Y:S01]  /*29f0*/  FMUL R74, R26, 1.4426950216293334961 ;  /* 0x3fb8aa3b1a4a7820 */ /* 0x000fe20000400000 */
[----:B------:R-:W-:Y:S01]  /*2a00*/  FADD R27, R82, -R86 ;  /* 0x80000056521b7221 */ /* 0x000fe20000000000 */
[--C-:B------:R-:W-:Y:S01]  /*2a10*/  FADD R26, R126, -R85.reuse ;  /* 0x800000557e1a7221 */ /* 0x100fe20000000000 */
[----:B------:R0:W-:Y:S01]  /*2a20*/  MUFU.EX2 R159, R72 ;  /* 0x00000048009f7308 */ /* 0x0001e20000000800 */
[----:B---3--:R-:W-:Y:S01]  /*2a30*/  FMNMX R84, R84, R7, !PT ;  /* 0x0000000754547209 */ /* 0x008fe20007800000 */
[----:B------:R-:W-:Y:S01]  /*2a40*/  FMUL R27, R27, 1.4426950216293334961 ;  /* 0x3fb8aa3b1b1b7820 */ /* 0x000fe20000400000 */
[----:B0-----:R-:W-:Y:S01]  /*2a50*/  FMUL R72, R26, 1.4426950216293334961 ;  /* 0x3fb8aa3b1a487820 */ /* 0x001fe20000400000 */
[----:B------:R-:W-:-:S04]  /*2a60*/  FADD R26, R127, -R85 ;  /* 0x800000557f1a7221 */ /* 0x000fc80000000000 */
[----:B------:R0:W1:Y:S02]  /*2a70*/  MUFU.EX2 R160, R27 ;  /* 0x0000001b00a07308 */ /* 0x0000640000000800 */
[----:B0-----:R-:W-:Y:S01]  /*2a80*/  FMUL R27, R26, 1.4426950216293334961 ;  /* 0x3fb8aa3b1a1b7820 */ /* 0x001fe20000400000 */
[----:B------:R-:W-:-:S05]  /*2a90*/  FADD R26, R129, -R84 ;  /* 0x80000054811a7221 */ /* 0x000fca0000000000 */
[----:B------:R0:W-:Y:S02]  /*2aa0*/  MUFU.EX2 R161, R73 ;  /* 0x0000004900a17308 */ /* 0x0001e40000000800 */
[----:B0-----:R-:W-:Y:S01]  /*2ab0*/  FMUL R73, R26, 1.4426950216293334961 ;  /* 0x3fb8aa3b1a497820 */ /* 0x001fe20000400000 */
[----:B------:R-:W-:-:S05]  /*2ac0*/  FADD R26, R128, -R84 ;  /* 0x80000054801a7221 */ /* 0x000fca0000000000 */
[----:B------:R1:W0:Y:S01]  /*2ad0*/  MUFU.EX2 R162, R74 ;  /* 0x0000004a00a27308 */ /* 0x0002220000000800 */
[----:B------:R-:W-:-:S07]  /*2ae0*/  FMUL R26, R26, 1.4426950216293334961 ;  /* 0x3fb8aa3b1a1a7820 */ /* 0x000fce0000400000 */
[----:B------:R-:W-:Y:S08]  /*2af0*/  MUFU.EX2 R163, R72 ;  /* 0x0000004800a37308 */ /* 0x000ff00000000800 */
[----:B------:R-:W2:Y:S08]  /*2b00*/  MUFU.EX2 R164, R27 ;  /* 0x0000001b00a47308 */ /* 0x000eb00000000800 */
[----:B------:R-:W-:Y:S08]  /*2b10*/  MUFU.EX2 R165, R73 ;  /* 0x0000004900a57308 */ /* 0x000ff00000000800 */
[----:B------:R-:W3:Y:S01]  /*2b20*/  MUFU.EX2 R166, R26 ;  /* 0x0000001a00a67308 */ /* 0x000ee20000000800 */
[----:B-1----:R-:W-:Y:S01]  /*2b30*/  FADD R74, R159, R160 ;  /* 0x000000a09f4a7221 */ /* 0x002fe20000000000 */
[----:B0-----:R-:W-:Y:S01]  /*2b40*/  FADD R75, R161, R162 ;  /* 0x000000a2a14b7221 */ /* 0x001fe20000000000 */
[----:B--2---:R-:W-:-:S03]  /*2b50*/  FADD R72, R163, R164 ;  /* 0x000000a4a3487221 */ /* 0x004fc60000000000 */
[----:B------:R-:W0:Y:S04]  /*2b60*/  SHFL.BFLY PT, R77, R74, 0x2, 0x1f ;  /* 0x0c401f004a4d7f89 */ /* 0x000e2800000e0000 */
[----:B------:R-:W1:Y:S01]  /*2b70*/  SHFL.BFLY PT, R78, R75, 0x2, 0x1f ;  /* 0x0c401f004b4e7f89 */ /* 0x000e6200000e0000 */
[----:B---3--:R-:W-:-:S03]  /*2b80*/  FADD R76, R165, R166 ;  /* 0x000000a6a54c7221 */ /* 0x008fc60000000000 */
[----:B------:R-:W2:Y:S04]  /*2b90*/  SHFL.BFLY PT, R27, R72, 0x2, 0x1f ;  /* 0x0c401f00481b7f89 */ /* 0x000ea800000e0000 */
[----:B------:R-:W3:Y:S01]  /*2ba0*/  SHFL.BFLY PT, R79, R76, 0x2, 0x1f ;  /* 0x0c401f004c4f7f89 */ /* 0x000ee200000e0000 */
[----:B0-----:R-:W-:Y:S01]  /*2bb0*/  FADD R77, R74, R77 ;  /* 0x0000004d4a4d7221 */ /* 0x001fe20000000000 */
[----:B-1----:R-:W-:-:S04]  /*2bc0*/  FADD R78, R75, R78 ;  /* 0x0000004e4b4e7221 */ /* 0x002fc80000000000 */
[----:B------:R-:W0:Y:S01]  /*2bd0*/  SHFL.BFLY PT, R26, R77, 0x1, 0x1f ;  /* 0x0c201f004d1a7f89 */ /* 0x000e2200000e0000 */
[----:B--2---:R-:W-:Y:S01]  /*2be0*/  FADD R73, R72, R27 ;  /* 0x0000001b48497221 */ /* 0x004fe20000000000 */
[----:B---3--:R-:W-:Y:S02]  /*2bf0*/  FADD R79, R76, R79 ;  /* 0x0000004f4c4f7221 */ /* 0x008fe40000000000 */
[----:B------:R-:W1:Y:S04]  /*2c00*/  SHFL.BFLY PT, R27, R78, 0x1, 0x1f ;  /* 0x0c201f004e1b7f89 */ /* 0x000e6800000e0000 */
[----:B------:R-:W2:Y:S04]  /*2c10*/  SHFL.BFLY PT, R80, R73, 0x1, 0x1f ;  /* 0x0c201f0049507f89 */ /* 0x000ea800000e0000 */
[----:B------:R-:W3:Y:S01]  /*2c20*/  SHFL.BFLY PT, R74, R79, 0x1, 0x1f ;  /* 0x0c201f004f4a7f89 */ /* 0x000ee200000e0000 */
[----:B0-----:R-:W-:-:S05]  /*2c30*/  FADD R81, R77, R26 ;  /* 0x0000001a4d517221 */ /* 0x001fca0000000000 */
[----:B------:R-:W-:Y:S01]  /*2c40*/  @P6 STS [R130+0x4000], R81 ;  /* 0x0040005182006388 */ /* 0x000fe20000000800 */
[----:B-1----:R-:W-:Y:S01]  /*2c50*/  FADD R83, R78, R27 ;  /* 0x0000001b4e537221 */ /* 0x002fe20000000000 */
[----:B--2---:R-:W-:-:S04]  /*2c60*/  FADD R80, R73, R80 ;  /* 0x0000005049507221 */ /* 0x004fc80000000000 */
[----:B------:R-:W-:Y:S01]  /*2c70*/  @P6 STS [R156+0x4000], R83 ;  /* 0x004000539c006388 */ /* 0x000fe20000000800 */
[----:B---3--:R-:W-:-:S03]  /*2c80*/  FADD R76, R79, R74 ;  /* 0x0000004a4f4c7221 */ /* 0x008fc60000000000 */
[----:B------:R-:W-:Y:S04]  /*2c90*/  @P6 STS [R131+0x4000], R80 ;  /* 0x0040005083006388 */ /* 0x000fe80000000800 */
[----:B------:R-:W-:Y:S01]  /*2ca0*/  @P6 STS [R157+0x4000], R76 ;  /* 0x0040004c9d006388 */ /* 0x000fe20000000800 */
[----:B------:R-:W-:Y:S06]  /*2cb0*/  BAR.SYNC.DEFER_BLOCKING 0x0 ;  /* 0x0000000000007b1d */ /* 0x000fec0000010000 */
[----:B------:R-:W0:Y:S04]  /*2cc0*/  @!P5 LDS R6, [R167+0x4000] ;  /* 0x00400000a706d984 */ /* 0x000e280000000800 */
[----:B0-----:R-:W0:Y:S02]  /*2cd0*/  SHFL.BFLY PT, R27, R6, 0x1, 0x1f ;  /* 0x0c201f00061b7f89 */ /* 0x001e2400000e0000 */
[----:B0-----:R-:W-:-:S05]  /*2ce0*/  FADD R82, R6, R27 ;  /* 0x0000001b06527221 */ /* 0x001fca0000000000 */
[----:B------:R0:W-:Y:S01]  /*2cf0*/  @P0 STS [R167+0x4000], R82 ;  /* 0x00400052a7000388 */ /* 0x0001e20000000800 */
[----:B------:R-:W-:Y:S01]  /*2d00*/  BAR.SYNC.DEFER_BLOCKING 0x0 ;  /* 0x0000000000007b1d */ /* 0x000fe20000010000 */
[----:B------:R-:W-:-:S04]  /*2d10*/  IMAD.WIDE R26, R22, 0x2, R28 ;  /* 0x00000002161a7825 */ /* 0x000fc800078e021c */
[----:B------:R-:W-:-:S04]  /*2d20*/  IMAD.WIDE R72, R22, 0x2, R30 ;  /* 0x0000000216487825 */ /* 0x000fc800078e021e */
[----:B------:R-:W-:-:S04]  /*2d30*/  IMAD.WIDE R74, R22, 0x2, R36 ;  /* 0x00000002164a7825 */ /* 0x000fc800078e0224 */
[----:B------:R-:W-:-:S04]  /*2d40*/  IMAD.WIDE R76, R22, 0x2, R32 ;  /* 0x00000002164c7825 */ /* 0x000fc800078e0220 */
[----:B------:R-:W-:-:S04]  /*2d50*/  IMAD.WIDE R78, R22, 0x2, R38 ;  /* 0x00000002164e7825 */ /* 0x000fc800078e0226 */
[C---:B------:R-:W-:Y:S01]  /*2d60*/  IMAD.WIDE R80, R22.reuse, 0x2, R40 ;  /* 0x0000000216507825 */ /* 0x040fe200078e0228 */
[----:B------:R1:W2:Y:S03]  /*2d70*/  LDG.E.U16 R126, desc[UR10][R26.64] ;  /* 0x0000000a1a7e7981 */ /* 0x0002a6000c1e1500 */
[C---:B0-----:R-:W-:Y:S01]  /*2d80*/  IMAD.WIDE R82, R22.reuse, 0x2, R42 ;  /* 0x0000000216527825 */ /* 0x041fe200078e022a */
[----:B------:R0:W3:Y:S03]  /*2d90*/  LDG.E.U16 R127, desc[UR10][R72.64] ;  /* 0x0000000a487f7981 */ /* 0x0000e6000c1e1500 */
[C---:B------:R-:W-:Y:S01]  /*2da0*/  IMAD.WIDE R124, R22.reuse, 0x2, R34 ;  /* 0x00000002167c7825 */ /* 0x040fe200078e0222 */
[----:B------:R4:W5:Y:S03]  /*2db0*/  LDG.E.U16 R128, desc[UR10][R74.64] ;  /* 0x0000000a4a807981 */ /* 0x000966000c1e1500 */
[C---:B-1----:R-:W-:Y:S01]  /*2dc0*/  IMAD.WIDE R26, R22.reuse, 0x2, R46 ;  /* 0x00000002161a7825 */ /* 0x042fe200078e022e */
[----:B------:R1:W5:Y:S03]  /*2dd0*/  LDG.E.U16 R129, desc[UR10][R76.64] ;  /* 0x0000000a4c817981 */ /* 0x000366000c1e1500 */
[C---:B0-----:R-:W-:Y:S01]  /*2de0*/  IMAD.WIDE R72, R22.reuse, 0x2, R50 ;  /* 0x0000000216487825 */ /* 0x041fe200078e0232 */
[----:B------:R0:W5:Y:S03]  /*2df0*/  LDG.E.U16 R130, desc[UR10][R78.64] ;  /* 0x0000000a4e827981 */ /* 0x000166000c1e1500 */
[C---:B----4-:R-:W-:Y:S01]  /*2e00*/  IMAD.WIDE R74, R22.reuse, 0x2, R52 ;  /* 0x00000002164a7825 */ /* 0x050fe200078e0234 */
[----:B------:R4:W5:Y:S03]  /*2e10*/  LDG.E.U16 R157, desc[UR10][R26.64] ;  /* 0x0000000a1a9d7981 */ /* 0x000966000c1e1500 */
[C---:B-1----:R-:W-:Y:S01]  /*2e20*/  IMAD.WIDE R76, R22.reuse, 0x2, R44 ;  /* 0x00000002164c7825 */ /* 0x042fe200078e022c */
[----:B------:R1:W5:Y:S03]  /*2e30*/  LDG.E.U16 R131, desc[UR10][R80.64] ;  /* 0x0000000a50837981 */ /* 0x000366000c1e1500 */
[C---:B0-----:R-:W-:Y:S01]  /*2e40*/  IMAD.WIDE R78, R22.reuse, 0x2, R54 ;  /* 0x00000002164e7825 */ /* 0x041fe200078e0236 */
[----:B------:R0:W5:Y:S03]  /*2e50*/  LDG.E.U16 R156, desc[UR10][R82.64] ;  /* 0x0000000a529c7981 */ /* 0x000166000c1e1500 */
[C---:B----4-:R-:W-:Y:S01]  /*2e60*/  IMAD.WIDE R26, R22.reuse, 0x2, R58 ;  /* 0x00000002161a7825 */ /* 0x050fe200078e023a */
[----:B------:R-:W4:Y:S03]  /*2e70*/  LDG.E.U16 R124, desc[UR10][R124.64] ;  /* 0x0000000a7c7c7981 */ /* 0x000f26000c1e1500 */
[C---:B-1----:R-:W-:Y:S01]  /*2e80*/  IMAD.WIDE R80, R22.reuse, 0x2, R56 ;  /* 0x0000000216507825 */ /* 0x042fe200078e0238 */
[----:B------:R1:W4:Y:S03]  /*2e90*/  LDG.E.U16 R72, desc[UR10][R72.64] ;  /* 0x0000000a48487981 */ /* 0x000326000c1e1500 */
[----:B0-----:R-:W-:Y:S01]  /*2ea0*/  IMAD.WIDE R82, R22, 0x2, R48 ;  /* 0x0000000216527825 */ /* 0x001fe200078e0230 */
[----:B------:R-:W4:Y:S04]  /*2eb0*/  LDG.E.U16 R74, desc[UR10][R74.64] ;  /* 0x0000000a4a4a7981 */ /* 0x000f28000c1e1500 */
[----:B------:R-:W4:Y:S04]  /*2ec0*/  LDG.E.U16 R76, desc[UR10][R76.64] ;  /* 0x0000000a4c4c7981 */ /* 0x000f28000c1e1500 */
[----:B------:R-:W4:Y:S04]  /*2ed0*/  LDG.E.U16 R78, desc[UR10][R78.64] ;  /* 0x0000000a4e4e7981 */ /* 0x000f28000c1e1500 */
[----:B------:R-:W4:Y:S04]  /*2ee0*/  LDG.E.U16 R125, desc[UR10][R80.64] ;  /* 0x0000000a507d7981 */ /* 0x000f28000c1e1500 */
[----:B------:R0:W4:Y:S04]  /*2ef0*/  LDG.E.U16 R26, desc[UR10][R26.64] ;  /* 0x0000000a1a1a7981 */ /* 0x000128000c1e1500 */
[----:B------:R0:W4:Y:S04]  /*2f00*/  LDG.E.U16 R158, desc[UR10][R82.64] ;  /* 0x0000000a529e7981 */ /* 0x000128000c1e1500 */
[----:B------:R-:W-:Y:S04]  /*2f10*/  LDS R120, [R120+0x4000] ;  /* 0x0040000078787984 */ /* 0x000fe80000000800 */
[----:B------:R-:W-:Y:S04]  /*2f20*/  LDS R121, [R121+0x4000] ;  /* 0x0040000079797984 */ /* 0x000fe80000000800 */
[----:B------:R-:W-:Y:S04]  /*2f30*/  LDS R122, [R122+0x4000] ;  /* 0x004000007a7a7984 */ /* 0x000fe80000000800 */
[----:B------:R-:W-:Y:S01]  /*2f40*/  LDS R123, [R123+0x4000] ;  /* 0x004000007b7b7984 */ /* 0x000fe20000000800 */
[----:B-1----:R-:W-:-:S02]  /*2f50*/  SHF.R.S32.HI R73, RZ, 0x6, R0 ;  /* 0x00000006ff497819 */ /* 0x002fc40000011400 */
[----:B0-----:R-:W-:Y:S02]  /*2f60*/  SHF.R.S32.HI R27, RZ, 0x2, R0 ;  /* 0x00000002ff1b7819 */ /* 0x001fe40000011400 */
[----:B------:R-:W-:Y:S02]  /*2f70*/  SGXT R73, R73, 0x1 ;  /* 0x000000014949781a */ /* 0x000fe40000000200 */
[----:B------:R-:W-:Y:S02]  /*2f80*/  SGXT R27, R27, 0x1 ;  /* 0x000000011b1b781a */ /* 0x000fe40000000200 */
[----:B------:R-:W-:Y:S01]  /*2f90*/  LOP3.LUT R168, R73, 0x90, RZ, 0xc0, !PT ;  /* 0x0000009049a87812 */ /* 0x000fe200078ec0ff */
[C---:B------:R-:W-:Y:S01]  /*2fa0*/  IMAD.SHL.U32 R73, R0.reuse, 0x2, RZ ;  /* 0x0000000200497824 */ /* 0x040fe200078e00ff */
[----:B------:R-:W-:Y:S01]  /*2fb0*/  LOP3.LUT R80, R27, 0x90, RZ, 0xc0, !PT ;  /* 0x000000901b507812 */ /* 0x000fe200078ec0ff */
[----:B------:R-:W-:Y:S01]  /*2fc0*/  IMAD.SHL.U32 R27, R0, 0x20, RZ ;  /* 0x00000020001b7824 */ /* 0x000fe200078e00ff */
[----:B------:R-:W-:-:S02]  /*2fd0*/  F2FP.F16.F32.PACK_AB R81, R162, R161 ;  /* 0x000000a1a251723e */ /* 0x000fc400000000ff */
[----:B------:R-:W-:Y:S01]  /*2fe0*/  LOP3.LUT R167, R168, 0x17e, R73, 0x78, !PT ;  /* 0x0000017ea8a77812 */ /* 0x000fe200078e7849 */
[----:B------:R-:W-:Y:S01]  /*2ff0*/  BAR.SYNC.DEFER_BLOCKING 0x0 ;  /* 0x0000000000007b1d */ /* 0x000fe20000010000 */
[----:B------:R-:W-:Y:S02]  /*3000*/  LOP3.LUT R27, R80, 0x160, R27, 0xf8, !PT ;  /* 0x00000160501b7812 */ /* 0x000fe400078ef81b */
[----:B------:R-:W-:Y:S02]  /*3010*/  F2FP.F16.F32.PACK_AB R80, R160, R159 ;  /* 0x0000009fa050723e */ /* 0x000fe400000000ff */
[----:B------:R-:W-:Y:S02]  /*3020*/  F2FP.F16.F32.PACK_AB R82, R164, R163 ;  /* 0x000000a3a452723e */ /* 0x000fe400000000ff */
[----:B------:R-:W-:Y:S01]  /*3030*/  F2FP.F16.F32.PACK_AB R83, R166, R165 ;  /* 0x000000a5a653723e */ /* 0x000fe200000000ff */
[----:B------:R-:W-:Y:S01]  /*3040*/  FADD R25, -R86, R25 ;  /* 0x0000001956197221 */ /* 0x000fe20000000100 */
[----:B------:R-:W-:Y:S01]  /*3050*/  FADD R24, -R87, R24 ;  /* 0x0000001857187221 */ /* 0x000fe20000000100 */
[----:B------:R-:W-:Y:S01]  /*3060*/  FADD R8, -R85, R8 ;  /* 0x0000000855087221 */ /* 0x000fe20000000100 */
[----:B------:R-:W-:-:S03]  /*3070*/  FADD R7, -R84, R7 ;  /* 0x0000000754077221 */ /* 0x000fc60000000100 */
[----:B------:R-:W-:Y:S01]  /*3080*/  FMUL R8, R8, 1.4426950216293334961 ;  /* 0x3fb8aa3b08087820 */ /* 0x000fe20000400000 */
[----:B------:R-:W-:Y:S01]  /*3090*/  FMUL R7, R7, 1.4426950216293334961 ;  /* 0x3fb8aa3b07077820 */ /* 0x000fe20000400000 */
[----:B------:R-:W-:-:S04]  /*30a0*/  UIADD3 UR4, UP0, UPT, UR4, 0x10, URZ ;  /* 0x0000001004047890 */ /* 0x000fc8000ff1e0ff */
[----:B------:R-:W-:Y:S02]  /*30b0*/  UIADD3.X UR5, UPT, UPT, URZ, UR5, URZ, UP0, !UPT ;  /* 0x00000005ff057290 */ /* 0x000fe400087fe4ff */
[----:B------:R-:W-:Y:S01]  /*30c0*/  ISETP.LE.U32.AND P1, PT, R9, UR4, PT ;  /* 0x0000000409007c0c */ /* 0x000fe2000bf23070 */
[----:B--2---:R-:W-:Y:S04]  /*30d0*/  STS.U16 [R167+UR6+0x4000], R126 ;  /* 0x0040007ea7007988 */ /* 0x004fe80008000406 */
[----:B---3--:R0:W-:Y:S04]  /*30e0*/  STS.U16 [R167+UR6+0x4200], R127 ;  /* 0x0042007fa7007988 */ /* 0x0081e80008000406 */
[----:B-----5:R-:W-:Y:S04]  /*30f0*/  STS.U16 [R167+UR6+0x4400], R128 ;  /* 0x00440080a7007988 */ /* 0x020fe80008000406 */
[----:B------:R-:W-:Y:S04]  /*3100*/  STS.U16 [R167+UR6+0x4600], R129 ;  /* 0x00460081a7007988 */ /* 0x000fe80008000406 */
[----:B------:R-:W-:Y:S04]  /*3110*/  STS.U16 [R167+UR6+0x4800], R130 ;  /* 0x00480082a7007988 */ /* 0x000fe80008000406 */
[----:B------:R-:W-:Y:S04]  /*3120*/  STS.U16 [R167+UR6+0x5000], R157 ;  /* 0x0050009da7007988 */ /* 0x000fe80008000406 */
[----:B------:R-:W-:Y:S04]  /*3130*/  STS.U16 [R167+UR6+0x4a00], R131 ;  /* 0x004a0083a7007988 */ /* 0x000fe80008000406 */
[----:B------:R-:W-:Y:S04]  /*3140*/  STS.U16 [R167+UR6+0x4c00], R156 ;  /* 0x004c009ca7007988 */ /* 0x000fe80008000406 */
[----:B----4-:R1:W-:Y:S04]  /*3150*/  STS.U16 [R167+UR6+0x4e00], R124 ;  /* 0x004e007ca7007988 */ /* 0x0103e80008000406 */
[----:B------:R-:W-:Y:S04]  /*3160*/  STS.U16 [R167+UR6+0x5200], R72 ;  /* 0x00520048a7007988 */ /* 0x000fe80008000406 */
[----:B------:R-:W-:Y:S04]  /*3170*/  STS.U16 [R167+UR6+0x5400], R74 ;  /* 0x0054004aa7007988 */ /* 0x000fe80008000406 */
[----:B------:R-:W-:Y:S04]  /*3180*/  STS.U16 [R167+UR6+0x5600], R76 ;  /* 0x0056004ca7007988 */ /* 0x000fe80008000406 */
[----:B------:R-:W-:Y:S04]  /*3190*/  STS.U16 [R167+UR6+0x5800], R78 ;  /* 0x0058004ea7007988 */ /* 0x000fe80008000406 */
[----:B------:R2:W-:Y:S04]  /*31a0*/  STS.U16 [R167+UR6+0x5a00], R125 ;  /* 0x005a007da7007988 */ /* 0x0005e80008000406 */
[----:B------:R-:W-:Y:S04]  /*31b0*/  STS.U16 [R167+UR6+0x5c00], R26 ;  /* 0x005c001aa7007988 */ /* 0x000fe80008000406 */
[----:B------:R-:W-:Y:S04]  /*31c0*/  STS.U16 [R167+UR6+0x5e00], R158 ;  /* 0x005e009ea7007988 */ /* 0x000fe80008000406 */
[----:B------:R-:W-:Y:S01]  /*31d0*/  STSM.16.M88.4 [R18+0x6000], R80 ;  /* 0x0060005012007844 */ /* 0x000fe20000000200 */
[----:B------:R-:W-:Y:S01]  /*31e0*/  BAR.SYNC.DEFER_BLOCKING 0x0 ;  /* 0x0000000000007b1d */ /* 0x000fe20000010000 */
[----:B0-----:R-:W-:Y:S01]  /*31f0*/  LOP3.LUT R127, R27, 0x10, R0, 0x78, !PT ;  /* 0x000000101b7f7812 */ /* 0x001fe200078e7800 */
[----:B-1----:R-:W-:Y:S01]  /*3200*/  FMUL R124, R25, 1.4426950216293334961 ;  /* 0x3fb8aa3b197c7820 */ /* 0x002fe20000400000 */
[----:B--2---:R-:W-:-:S03]  /*3210*/  FMUL R125, R24, 1.4426950216293334961 ;  /* 0x3fb8aa3b187d7820 */ /* 0x004fc60000400000 */
[----:B------:R0:W-:Y:S01]  /*3220*/  MUFU.EX2 R126, R8 ;  /* 0x00000008007e7308 */ /* 0x0001e20000000800 */
[----:B------:R-:W-:Y:S04]  /*3230*/  LDSM.16.M88.4 R72, [R127+UR6+0x6000] ;  /* 0x006000067f48783b */ /* 0x000fe80008000200 */
[----:B------:R-:W1:Y:S04]  /*3240*/  LDSM.16.M88.4 R24, [R17+0x5000] ;  /* 0x005000001118783b */ /* 0x000e680000000200 */
[----:B------:R2:W3:Y:S01]  /*3250*/  LDSM.16.M88.4 R80, [R127+UR6+0x6200] ;  /* 0x006200067f50783b */ /* 0x0004e20008000200 */
[----:B------:R-:W4:Y:S01]  /*3260*/  MUFU.EX2 R124, R124 ;  /* 0x0000007c007c7308 */ /* 0x000f220000000800 */
[----:B0-----:R-:W0:Y:S02]  /*3270*/  LDC R8, c[0x0][0x3c4] ;  /* 0x0000f100ff087b82 */ /* 0x001e240000000800 */
[----:B------:R-:W5:Y:S05]  /*3280*/  LDSM.16.M88.4 R76, [R17+0x4000] ;  /* 0x00400000114c783b */ /* 0x000f6a0000000200 */
[----:B------:R-:W4:Y:S08]  /*3290*/  MUFU.EX2 R125, R125 ;  /* 0x0000007d007d7308 */ /* 0x000f300000000800 */
[----:B--2---:R2:W1:Y:S01]  /*32a0*/  MUFU.EX2 R127, R7 ;  /* 0x00000007007f7308 */ /* 0x0044620000000800 */
[C---:B----4-:R-:W-:Y:S01]  /*32b0*/  FMUL R92, R124.reuse, R92 ;  /* 0x0000005c7c5c7220 */ /* 0x050fe20000400000 */
[----:B------:R-:W-:Y:S01]  /*32c0*/  FMUL R93, R124, R93 ;  /* 0x0000005d7c5d7220 */ /* 0x000fe20000400000 */
[C---:B------:R-:W-:Y:S01]  /*32d0*/  FMUL R104, R126.reuse, R104 ;  /* 0x000000687e687220 */ /* 0x040fe20000400000 */
[----:B------:R-:W-:Y:S01]  /*32e0*/  FMUL R105, R126, R105 ;  /* 0x000000697e697220 */ /* 0x000fe20000400000 */
[C---:B------:R-:W-:Y:S01]  /*32f0*/  FMUL R94, R125.reuse, R94 ;  /* 0x0000005e7d5e7220 */ /* 0x040fe20000400000 */
[----:B------:R-:W-:Y:S01]  /*3300*/  FMUL R95, R125, R95 ;  /* 0x0000005f7d5f7220 */ /* 0x000fe20000400000 */
[----:B--2---:R-:W2:Y:S01]  /*3310*/  LDC R7, c[0x0][0x3d4] ;  /* 0x0000f500ff077b82 */ /* 0x004ea20000000800 */
[C---:B-1----:R-:W-:Y:S01]  /*3320*/  FMUL R106, R127.reuse, R106 ;  /* 0x0000006a7f6a7220 */ /* 0x042fe20000400000 */
[----:B------:R-:W-:-:S04]  /*3330*/  FMUL R107, R127, R107 ;  /* 0x0000006b7f6b7220 */ /* 0x000fc80000400000 */
[-C--:B------:R-:W-:Y:S08]  /*3340*/  HMMA.16816.F32 R92, R72, R24.reuse, R92 ;  /* 0x00000018485c723c */ /* 0x080ff0000000185c */
[----:B---3--:R-:W-:Y:S01]  /*3350*/  HMMA.16816.F32 R104, R80, R24, R104 ;  /* 0x000000185068723c */ /* 0x008fe20000001868 */
[----:B------:R-:W-:-:S04]  /*3360*/  MOV R24, UR5 ;  /* 0x0000000500187c02 */ /* 0x000fc80008000f00 */
[----:B------:R-:W-:Y:S01]  /*3370*/  ISETP.GE.U32.AND.EX P1, PT, R24, RZ, PT, P1 ;  /* 0x000000ff1800720c */ /* 0x000fe20003f26110 */
[C---:B------:R-:W-:Y:S01]  /*3380*/  FMUL R116, R124.reuse, R116 ;  /* 0x000000747c747220 */ /* 0x040fe20000400000 */
        /* <DEDUP_REMOVED lines=8> */
[----:B------:R-:W-:Y:S01]  /*3410*/  FMUL R113, R124, R113 ;  /* 0x000000717c717220 */ /* 0x000fe20000400000 */
[C---:B------:R-:W-:Y:S01]  /*3420*/  FMUL R114, R125.reuse, R114 ;  /* 0x000000727d727220 */ /* 0x040fe20000400000 */
[----:B------:R-:W-:Y:S01]  /*3430*/  FMUL R115, R125, R115 ;  /* 0x000000737d737220 */ /* 0x000fe20000400000 */
        /* <DEDUP_REMOVED lines=12> */
[----:B-----5:R-:W-:Y:S01]  /*3500*/  HMMA.16816.F32 R116, R72, R76, R116 ;  /* 0x0000004c4874723c */ /* 0x020fe20000001874 */
[----:B--2---:R-:W-:-:S02]  /*3510*/  IMAD R22, R7, 0x10, R22 ;  /* 0x0000001007167824 */ /* 0x004fc400078e0216 */
[----:B------:R-:W-:Y:S02]  /*3520*/  FFMA2 R152, R152.F32x2.HI_LO, R126.F32x2.HI_LO, R120.F32x2.HI_LO ;  /* 0x0000007e98987249 */ /* 0x000fe40000000078 */
[----:B0-----:R-:W-:Y:S02]  /*3530*/  IMAD R21, R8, 0x10, R21 ;  /* 0x0000001008157824 */ /* 0x001fe400078e0215 */
[----:B------:R-:W-:Y:S02]  /*3540*/  FFMA2 R154, R154.F32x2.HI_LO, R124.F32x2.HI_LO, R122.F32x2.HI_LO ;  /* 0x0000007c9a9a7249 */ /* 0x000fe4000000007a */
[----:B------:R-:W-:Y:S01]  /*3550*/  IMAD.MOV.U32 R25, RZ, RZ, R86 ;  /* 0x000000ffff197224 */ /* 0x000fe200078e0056 */
[----:B------:R-:W-:Y:S01]  /*3560*/  HMMA.16816.F32 R88, R72, R78, R88 ;  /* 0x0000004e4858723c */ /* 0x000fe20000001858 */
[----:B------:R-:W-:Y:S02]  /*3570*/  IMAD.MOV.U32 R24, RZ, RZ, R87 ;  /* 0x000000ffff187224 */ /* 0x000fe400078e0057 */
[----:B------:R-:W-:-:S02]  /*3580*/  IMAD.MOV.U32 R8, RZ, RZ, R85 ;  /* 0x000000ffff087224 */ /* 0x000fc400078e0055 */
[----:B------:R-:W-:-:S03]  /*3590*/  IMAD.MOV.U32 R7, RZ, RZ, R84 ;  /* 0x000000ffff077224 */ /* 0x000fc600078e0054 */
[----:B------:R-:W-:Y:S08]  /*35a0*/  HMMA.16816.F32 R112, R72, R26, R112 ;  /* 0x0000001a4870723c */ /* 0x000ff00000001870 */
[C---:B------:R-:W-:Y:S08]  /*35b0*/  HMMA.16816.F32 R96, R80.reuse, R76, R96 ;  /* 0x0000004c5060723c */ /* 0x040ff00000001860 */
[C---:B------:R-:W-:Y:S08]  /*35c0*/  HMMA.16816.F32 R100, R80.reuse, R78, R100 ;  /* 0x0000004e5064723c */ /* 0x040ff00000001864 */
[----:B------:R-:W-:Y:S01]  /*35d0*/  HMMA.16816.F32 R108, R80, R26, R108 ;  /* 0x0000001a506c723c */ /* 0x000fe2000000186c */
[----:B------:R-:W-:-:S04]  /*35e0*/  NOP ;  /* 0x0000000000007918 */ /* 0x000fc80000000000 */
[----:B------:R-:W-:-:S15]  /*35f0*/  @!P1 BRA `(.L_x_1) ;  /* 0xffffffe400449947 */ /* 0x000fde000383ffff */
.L_x_0:
[----:B------:R-:W-:Y:S01]  /*3600*/  FSETP.GT.AND P1, PT, |R155|, 8.50705917302346158658e+37, PT ;  /* 0x7e8000009b00780b */ /* 0x000fe20003f24200 */
[----:B------:R-:W-:Y:S01]  /*3610*/  FMUL R13, R153, 8388608 ;  /* 0x4b000000990d7820 */ /* 0x000fe20000400000 */
[----:B------:R-:W-:Y:S01]  /*3620*/  LOP3.LUT R3, R10, 0x70, RZ, 0xc0, !PT ;  /* 0x000000700a037812 */ /* 0x000fe200078ec0ff */
[----:B------:R-:W0:Y:S01]  /*3630*/  LDC R74, c[0x0][0x3e8] ;  /* 0x0000fa00ff4a7b82 */ /* 0x000e220000000800 */
[----:B------:R-:W-:Y:S01]  /*3640*/  LOP3.LUT R6, R11, 0xc, RZ, 0xc0, !PT ;  /* 0x0000000c0b067812 */ /* 0x000fe200078ec0ff */
[----:B------:R-:W1:Y:S01]  /*3650*/  LDCU.64 UR4, c[0x0][0x3e0] ;  /* 0x00007c00ff0477ac */ /* 0x000e620008000a00 */
[C---:B------:R-:W-:Y:S02]  /*3660*/  FSETP.GEU.AND P2, PT, |R155|.reuse, 1.175494350822287508e-38, PT ;  /* 0x008000009b00780b */ /* 0x040fe40003f4e200 */
[----:B------:R-:W-:Y:S01]  /*3670*/  IADD3 R3, PT, PT, R6, UR6, R3 ;  /* 0x0000000606037c10 */ /* 0x000fe2000fffe003 */
[C---:B------:R-:W-:Y:S01]  /*3680*/  FMUL R6, R155.reuse, 8388608 ;  /* 0x4b0000009b067820 */ /* 0x040fe20000400000 */
[----:B------:R-:W-:-:S02]  /*3690*/  FSETP.GEU.AND P6, PT, R155, 1.175494350822287508e-38, PT ;  /* 0x008000009b00780b */ /* 0x000fc40003fce000 */
[----:B------:R-:W-:Y:S01]  /*36a0*/  FSETP.GT.AND P0, PT, |R154|, 8.50705917302346158658e+37, PT ;  /* 0x7e8000009a00780b */ /* 0x000fe20003f04200 */
[----:B------:R-:W-:Y:S01]  /*36b0*/  @P1 FMUL R115, R115, 0.25 ;  /* 0x3e80000073731820 */ /* 0x000fe20000400000 */
[----:B------:R-:W-:Y:S01]  /*36c0*/  FSEL R54, R6, R155, !P6 ;  /* 0x0000009b06367208 */ /* 0x000fe20007000000 */
[----:B------:R-:W-:Y:S01]  /*36d0*/  @P1 FMUL R155, R155, 0.25 ;  /* 0x3e8000009b9b1820 */ /* 0x000fe20000400000 */
[----:B------:R-:W-:Y:S01]  /*36e0*/  @P1 FMUL R114, R114, 0.25 ;  /* 0x3e80000072721820 */ /* 0x000fe20000400000 */
[----:B------:R-:W-:Y:S01]  /*36f0*/  @P1 FMUL R95, R95, 0.25 ;  /* 0x3e8000005f5f1820 */ /* 0x000fe20000400000 */
[----:B------:R-:W-:Y:S01]  /*3700*/  @P1 FMUL R94, R94, 0.25 ;  /* 0x3e8000005e5e1820 */ /* 0x000fe20000400000 */
[----:B------:R-:W-:Y:S01]  /*3710*/  @!P2 FMUL R155, R155, 16777216 ;  /* 0x4b8000009b9ba820 */ /* 0x000fe20000400000 */
[----:B------:R-:W-:Y:S01]  /*3720*/  @P1 FMUL R91, R91, 0.25 ;  /* 0x3e8000005b5b1820 */ /* 0x000fe20000400000 */
[----:B------:R-:W-:Y:S01]  /*3730*/  @P1 FMUL R90, R90, 0.25 ;  /* 0x3e8000005a5a1820 */ /* 0x000fe20000400000 */
[----:B------:R-:W-:Y:S01]  /*3740*/  @P1 FMUL R119, R119, 0.25 ;  /* 0x3e80000077771820 */ /* 0x000fe20000400000 */
[----:B------:R-:W2:Y:S01]  /*3750*/  MUFU.RCP R6, R155 ;  /* 0x0000009b00067308 */ /* 0x000ea20000001000 */
[----:B------:R-:W-:Y:S01]  /*3760*/  @P1 FMUL R118, R118, 0.25 ;  /* 0x3e80000076761820 */ /* 0x000fe20000400000 */
[----:B------:R-:W-:Y:S01]  /*3770*/  @!P2 FMUL R115, R115, 16777216 ;  /* 0x4b8000007373a820 */ /* 0x000fe20000400000 */
[----:B------:R-:W-:Y:S01]  /*3780*/  @!P2 FMUL R114, R114, 16777216 ;  /* 0x4b8000007272a820 */ /* 0x000fe20000400000 */
[----:B------:R-:W-:Y:S01]  /*3790*/  @!P2 FMUL R95, R95, 16777216 ;  /* 0x4b8000005f5fa820 */ /* 0x000fe20000400000 */
[----:B------:R-:W-:Y:S01]  /*37a0*/  @!P2 FMUL R94, R94, 16777216 ;  /* 0x4b8000005e5ea820 */ /* 0x000fe20000400000 */
[----:B------:R-:W-:Y:S01]  /*37b0*/  @!P2 FMUL R91, R91, 16777216 ;  /* 0x4b8000005b5ba820 */ /* 0x000fe20000400000 */
[----:B------:R-:W-:Y:S01]  /*37c0*/  @!P2 FMUL R90, R90, 16777216 ;  /* 0x4b8000005a5aa820 */ /* 0x000fe20000400000 */
[----:B------:R-:W-:Y:S01]  /*37d0*/  @!P2 FMUL R119, R119, 16777216 ;  /* 0x4b8000007777a820 */ /* 0x000fe20000400000 */
[----:B------:R-:W-:Y:S01]  /*37e0*/  @!P2 FMUL R118, R118, 16777216 ;  /* 0x4b8000007676a820 */ /* 0x000fe20000400000 */
[----:B------:R-:W-:Y:S01]  /*37f0*/  FSETP.GEU.AND P2, PT, |R154|, 1.175494350822287508e-38, PT ;  /* 0x008000009a00780b */ /* 0x000fe20003f4e200 */
[----:B------:R-:W-:Y:S01]  /*3800*/  VIADD R10, R54, 0xc0cafb0d ;  /* 0xc0cafb0d360a7836 */ /* 0x000fe20000000000 */
[----:B------:R-:W-:Y:S01]  /*3810*/  FSETP.GEU.AND P1, PT, R154, 1.175494350822287508e-38, PT ;  /* 0x008000009a00780b */ /* 0x000fe20003f2e000 */
[----:B------:R-:W-:Y:S01]  /*3820*/  @P0 FMUL R113, R113, 0.25 ;  /* 0x3e80000071710820 */ /* 0x000fe20000400000 */
[----:B------:R-:W-:Y:S01]  /*3830*/  @P0 FMUL R112, R112, 0.25 ;  /* 0x3e80000070700820 */ /* 0x000fe20000400000 */
[----:B------:R-:W-:Y:S01]  /*3840*/  @P0 FMUL R93, R93, 0.25 ;  /* 0x3e8000005d5d0820 */ /* 0x000fe20000400000 */
[----:B------:R-:W-:Y:S01]  /*3850*/  LOP3.LUT R11, R10, 0xff800000, RZ, 0xc0, !PT ;  /* 0xff8000000a0b7812 */ /* 0x000fe200078ec0ff */
[C---:B--2---:R-:W-:Y:S01]  /*3860*/  FMUL R34, R6.reuse, R115 ;  /* 0x0000007306227220 */ /* 0x044fe20000400000 */
[C---:B------:R-:W-:Y:S01]  /*3870*/  FMUL R35, R6.reuse, R114 ;  /* 0x0000007206237220 */ /* 0x040fe20000400000 */
[C---:B------:R-:W-:Y:S01]  /*3880*/  FMUL R39, R6.reuse, R95 ;  /* 0x0000005f06277220 */ /* 0x040fe20000400000 */
[C---:B------:R-:W-:Y:S01]  /*3890*/  FMUL R38, R6.reuse, R94 ;  /* 0x0000005e06267220 */ /* 0x040fe20000400000 */
[C---:B------:R-:W-:Y:S01]  /*38a0*/  FMUL R42, R6.reuse, R91 ;  /* 0x0000005b062a7220 */ /* 0x040fe20000400000 */
[C---:B------:R-:W-:Y:S01]  /*38b0*/  FMUL R43, R6.reuse, R90 ;  /* 0x0000005a062b7220 */ /* 0x040fe20000400000 */
[C---:B------:R-:W-:Y:S01]  /*38c0*/  FMUL R47, R6.reuse, R119 ;  /* 0x00000077062f7220 */ /* 0x040fe20000400000 */
[----:B------:R-:W-:Y:S01]  /*38d0*/  FMUL R46, R6, R118 ;  /* 0x00000076062e7220 */ /* 0x000fe20000400000 */
[----:B------:R-:W-:Y:S01]  /*38e0*/  FMUL R6, R154, 8388608 ;  /* 0x4b0000009a067820 */ /* 0x000fe20000400000 */
[----:B------:R-:W-:Y:S01]  /*38f0*/  @P0 FMUL R92, R92, 0.25 ;  /* 0x3e8000005c5c0820 */ /* 0x000fe20000400000 */
[----:B------:R-:W-:Y:S01]  /*3900*/  @P0 FMUL R89, R89, 0.25 ;  /* 0x3e80000059590820 */ /* 0x000fe20000400000 */
[----:B------:R-:W-:Y:S01]  /*3910*/  @P0 FMUL R88, R88, 0.25 ;  /* 0x3e80000058580820 */ /* 0x000fe20000400000 */
[----:B------:R-:W-:Y:S01]  /*3920*/  @P0 FMUL R117, R117, 0.25 ;  /* 0x3e80000075750820 */ /* 0x000fe20000400000 */
[----:B------:R-:W-:Y:S01]  /*3930*/  FSEL R52, R6, R154, !P1 ;  /* 0x0000009a06347208 */ /* 0x000fe20004800000 */
[----:B------:R-:W-:Y:S01]  /*3940*/  @P0 FMUL R154, R154, 0.25 ;  /* 0x3e8000009a9a0820 */ /* 0x000fe20000400000 */
[----:B------:R-:W-:Y:S01]  /*3950*/  @P0 FMUL R116, R116, 0.25 ;  /* 0x3e80000074740820 */ /* 0x000fe20000400000 */
[----:B------:R-:W-:Y:S01]  /*3960*/  FSETP.GT.AND P0, PT, |R152|, 8.50705917302346158658e+37, PT ;  /* 0x7e8000009800780b */ /* 0x000fe20003f04200 */
[----:B------:R-:W-:Y:S01]  /*3970*/  @!P2 FMUL R113, R113, 16777216 ;  /* 0x4b8000007171a820 */ /* 0x000fe20000400000 */
[----:B------:R-:W-:Y:S01]  /*3980*/  FSEL R9, RZ, -23, P6 ;  /* 0xc1b80000ff097808 */ /* 0x000fe20003000000 */
[----:B------:R-:W-:Y:S01]  /*3990*/  @!P2 FMUL R154, R154, 16777216 ;  /* 0x4b8000009a9aa820 */ /* 0x000fe20000400000 */
[----:B------:R-:W-:Y:S01]  /*39a0*/  I2FP.F32.S32 R12, R11 ;  /* 0x0000000b000c7245 */ /* 0x000fe20000201400 */
[----:B------:R-:W-:Y:S01]  /*39b0*/  @!P2 FMUL R112, R112, 16777216 ;  /* 0x4b8000007070a820 */ /* 0x000fe20000400000 */
[----:B------:R-:W-:Y:S01]  /*39c0*/  FSETP.GT.AND P6, PT, |R153|, 8.50705917302346158658e+37, PT ;  /* 0x7e8000009900780b */ /* 0x000fe20003fc4200 */
[----:B------:R-:W-:Y:S01]  /*39d0*/  @!P2 FMUL R93, R93, 16777216 ;  /* 0x4b8000005d5da820 */ /* 0x000fe20000400000 */
[----:B------:R-:W-:Y:S01]  /*39e0*/  @!P2 FMUL R92, R92, 16777216 ;  /* 0x4b8000005c5ca820 */ /* 0x000fe20000400000 */
[----:B------:R-:W-:Y:S01]  /*39f0*/  @!P2 FMUL R89, R89, 16777216 ;  /* 0x4b8000005959a820 */ /* 0x000fe20000400000 */
[----:B------:R-:W-:Y:S01]  /*3a00*/  @!P2 FMUL R88, R88, 16777216 ;  /* 0x4b8000005858a820 */ /* 0x000fe20000400000 */
[----:B------:R-:W-:Y:S01]  /*3a10*/  @!P2 FMUL R117, R117, 16777216 ;  /* 0x4b8000007575a820 */ /* 0x000fe20000400000 */
[----:B------:R-:W-:Y:S01]  /*3a20*/  @!P2 FMUL R116, R116, 16777216 ;  /* 0x4b8000007474a820 */ /* 0x000fe20000400000 */
[----:B------:R-:W-:Y:S01]  /*3a30*/  FSETP.GEU.AND P2, PT, |R152|, 1.175494350822287508e-38, PT ;  /* 0x008000009800780b */ /* 0x000fe20003f4e200 */
[----:B------:R-:W-:Y:S01]  /*3a40*/  FFMA.FTZ R12, R12, 1.1920928955078125e-07, R9 ;  /* 0x340000000c0c7823 */ /* 0x000fe20000010009 */
[C---:B------:R-:W-:Y:S01]  /*3a50*/  FSETP.GEU.AND P5, PT, |R153|.reuse, 1.175494350822287508e-38, PT ;  /* 0x008000009900780b */ /* 0x040fe20003fae200 */
[----:B------:R-:W-:Y:S01]  /*3a60*/  FMUL R9, R152, 8388608 ;  /* 0x4b00000098097820 */ /* 0x000fe20000400000 */
[----:B------:R-:W-:Y:S01]  /*3a70*/  FSEL R7, RZ, -23, P1 ;  /* 0xc1b80000ff077808 */ /* 0x000fe20000800000 */
[----:B------:R-:W-:Y:S01]  /*3a80*/  VIADD R6, R52, 0xc0cafb0d ;  /* 0xc0cafb0d34067836 */ /* 0x000fe20000000000 */
[C---:B------:R-:W-:Y:S01]  /*3a90*/  FSETP.GEU.AND P1, PT, R152.reuse, 1.175494350822287508e-38, PT ;  /* 0x008000009800780b */ /* 0x040fe20003f2e000 */
[----:B------:R-:W2:Y:S01]  /*3aa0*/  MUFU.RCP R14, R154 ;  /* 0x0000009a000e7308 */ /* 0x000ea20000001000 */
[----:B------:R-:W-:Y:S01]  /*3ab0*/  FSETP.GEU.AND P3, PT, R153, 1.175494350822287508e-38, PT ;  /* 0x008000009900780b */ /* 0x000fe20003f6e000 */
[----:B------:R-:W-:Y:S01]  /*3ac0*/  BAR.SYNC.DEFER_BLOCKING 0x0 ;  /* 0x0000000000007b1d */ /* 0x000fe20000010000 */
[----:B------:R-:W-:Y:S01]  /*3ad0*/  FSEL R67, R9, R152, !P1 ;  /* 0x0000009809437208 */ /* 0x000fe20004800000 */
[----:B------:R-:W-:Y:S01]  /*3ae0*/  @P0 FMUL R152, R152, 0.25 ;  /* 0x3e80000098980820 */ /* 0x000fe20000400000 */
[----:B------:R-:W-:Y:S01]  /*3af0*/  LOP3.LUT R8, R6, 0xff800000, RZ, 0xc0, !PT ;  /* 0xff80000006087812 */ /* 0x000fe200078ec0ff */
[----:B------:R-:W-:Y:S01]  /*3b00*/  @P0 FMUL R109, R109, 0.25 ;  /* 0x3e8000006d6d0820 */ /* 0x000fe20000400000 */
[----:B------:R-:W-:Y:S01]  /*3b10*/  FSEL R6, R13, R153, !P3 ;  /* 0x000000990d067208 */ /* 0x000fe20005800000 */
[----:B------:R-:W-:Y:S01]  /*3b20*/  @P6 FMUL R153, R153, 0.25 ;  /* 0x3e80000099996820 */ /* 0x000fe20000400000 */
[----:B------:R-:W-:Y:S01]  /*3b30*/  @!P2 FMUL R152, R152, 16777216 ;  /* 0x4b8000009898a820 */ /* 0x000fe20000400000 */
[----:B------:R-:W-:Y:S01]  /*3b40*/  I2FP.F32.S32 R10, R8 ;  /* 0x00000008000a7245 */ /* 0x000fe20000201400 */
[----:B------:R-:W-:Y:S01]  /*3b50*/  @P0 FMUL R108, R108, 0.25 ;  /* 0x3e8000006c6c0820 */ /* 0x000fe20000400000 */
[----:B------:R-:W-:Y:S01]  /*3b60*/  @!P5 FMUL R153, R153, 16777216 ;  /* 0x4b8000009999d820 */ /* 0x000fe20000400000 */
[----:B------:R-:W3:Y:S01]  /*3b70*/  MUFU.RCP R19, R152 ;  /* 0x0000009800137308 */ /* 0x000ee20000001000 */
[----:B------:R-:W-:Y:S01]  /*3b80*/  @P0 FMUL R105, R105, 0.25 ;  /* 0x3e80000069690820 */ /* 0x000fe20000400000 */
[----:B------:R-:W-:Y:S01]  /*3b90*/  FFMA.FTZ R7, R10, 1.1920928955078125e-07, R7 ;  /* 0x340000000a077823 */ /* 0x000fe20000010007 */
[----:B------:R-:W-:Y:S01]  /*3ba0*/  @P0 FMUL R104, R104, 0.25 ;  /* 0x3e80000068680820 */ /* 0x000fe20000400000 */
[----:B------:R-:W-:Y:S01]  /*3bb0*/  @P0 FMUL R101, R101, 0.25 ;  /* 0x3e80000065650820 */ /* 0x000fe20000400000 */
[----:B------:R-:W-:Y:S01]  /*3bc0*/  @P0 FMUL R100, R100, 0.25 ;  /* 0x3e80000064640820 */ /* 0x000fe20000400000 */
[----:B------:R-:W-:Y:S01]  /*3bd0*/  @P0 FMUL R97, R97, 0.25 ;  /* 0x3e80000061610820 */ /* 0x000fe20000400000 */
[----:B------:R-:W-:Y:S01]  /*3be0*/  @P0 FMUL R96, R96, 0.25 ;  /* 0x3e80000060600820 */ /* 0x000fe20000400000 */
[----:B------:R-:W4:Y:S01]  /*3bf0*/  MUFU.RCP R10, R153 ;  /* 0x00000099000a7308 */ /* 0x000f220000001000 */
[----:B------:R-:W-:Y:S01]  /*3c00*/  @P6 FMUL R111, R111, 0.25 ;  /* 0x3e8000006f6f6820 */ /* 0x000fe20000400000 */
[----:B------:R-:W-:Y:S01]  /*3c10*/  @P6 FMUL R110, R110, 0.25 ;  /* 0x3e8000006e6e6820 */ /* 0x000fe20000400000 */
[----:B------:R-:W-:Y:S01]  /*3c20*/  @P6 FMUL R107, R107, 0.25 ;  /* 0x3e8000006b6b6820 */ /* 0x000fe20000400000 */
[----:B------:R-:W-:Y:S01]  /*3c30*/  @P6 FMUL R106, R106, 0.25 ;  /* 0x3e8000006a6a6820 */ /* 0x000fe20000400000 */
[----:B------:R-:W-:Y:S01]  /*3c40*/  @P6 FMUL R103, R103, 0.25 ;  /* 0x3e80000067676820 */ /* 0x000fe20000400000 */
[----:B------:R-:W-:Y:S01]  /*3c50*/  @P6 FMUL R102, R102, 0.25 ;  /* 0x3e80000066666820 */ /* 0x000fe20000400000 */
[----:B------:R-:W-:Y:S01]  /*3c60*/  @P6 FMUL R99, R99, 0.25 ;  /* 0x3e80000063636820 */ /* 0x000fe20000400000 */
        /* <DEDUP_REMOVED lines=9> */
[C---:B--2---:R-:W-:Y:S01]  /*3d00*/  FMUL R37, R14.reuse, R112 ;  /* 0x000000700e257220 */ /* 0x044fe20000400000 */
[----:B------:R-:W-:Y:S01]  /*3d10*/  FMUL R40, R14, R92 ;  /* 0x0000005c0e287220 */ /* 0x000fe20000400000 */
        /* <DEDUP_REMOVED lines=8> */
[C---:B------:R-:W-:Y:S01]  /*3da0*/  FMUL R44, R14.reuse, R89 ;  /* 0x000000590e2c7220 */ /* 0x040fe20000400000 */
[C---:B------:R-:W-:Y:S01]  /*3db0*/  FMUL R49, R14.reuse, R117 ;  /* 0x000000750e317220 */ /* 0x040fe20000400000 */
[C---:B---3--:R-:W-:Y:S01]  /*3dc0*/  FMUL R20, R19.reuse, R109 ;  /* 0x0000006d13147220 */ /* 0x048fe20000400000 */
        /* <DEDUP_REMOVED lines=8> */
[C---:B------:R-:W-:Y:S01]  /*3e50*/  FMUL R48, R14.reuse, R116 ;  /* 0x000000740e307220 */ /* 0x040fe20000400000 */
[----:B------:R-:W-:Y:S01]  /*3e60*/  SHF.R.U32.HI R19, RZ, 0x5, R0 ;  /* 0x00000005ff137819 */ /* 0x000fe20000011600 */
[C---:B------:R-:W-:Y:S01]  /*3e70*/  FMUL R36, R14.reuse, R113 ;  /* 0x000000710e247220 */ /* 0x040fe20000400000 */
[----:B------:R-:W-:Y:S01]  /*3e80*/  FMUL R41, R14, R93 ;  /* 0x0000005d0e297220 */ /* 0x000fe20000400000 */
[C---:B----4-:R-:W-:Y:S01]  /*3e90*/  FMUL R17, R10.reuse, R111 ;  /* 0x0000006f0a117220 */ /* 0x050fe20000400000 */
[C---:B------:R-:W-:Y:S01]  /*3ea0*/  FMUL R18, R10.reuse, R110 ;  /* 0x0000006e0a127220 */ /* 0x040fe20000400000 */
[C---:B------:R-:W-:Y:S01]  /*3eb0*/  FMUL R22, R10.reuse, R107 ;  /* 0x0000006b0a167220 */ /* 0x040fe20000400000 */
[C---:B------:R-:W-:Y:S01]  /*3ec0*/  FMUL R23, R10.reuse, R106 ;  /* 0x0000006a0a177220 */ /* 0x040fe20000400000 */
[C---:B------:R-:W-:Y:S01]  /*3ed0*/  FMUL R26, R10.reuse, R103 ;  /* 0x000000670a1a7220 */ /* 0x040fe20000400000 */
[C---:B------:R-:W-:Y:S01]  /*3ee0*/  FMUL R27, R10.reuse, R102 ;  /* 0x000000660a1b7220 */ /* 0x040fe20000400000 */
[C---:B------:R-:W-:Y:S01]  /*3ef0*/  FMUL R31, R10.reuse, R99 ;  /* 0x000000630a1f7220 */ /* 0x040fe20000400000 */
[----:B------:R-:W-:Y:S01]  /*3f00*/  FMUL R30, R10, R98 ;  /* 0x000000620a1e7220 */ /* 0x000fe20000400000 */
[----:B------:R-:W-:Y:S01]  /*3f10*/  IADD3 R10, PT, PT, R67, -0x3f3504f3, RZ ;  /* 0xc0cafb0d430a7810 */ /* 0x000fe20007ffe0ff */
[----:B------:R-:W-:Y:S01]  /*3f20*/  VIADD R14, R6, 0xc0cafb0d ;  /* 0xc0cafb0d060e7836 */ /* 0x000fe20000000000 */
[----:B------:R-:W-:Y:S01]  /*3f30*/  F2FP.F16.F32.PACK_AB R51, R37, R40 ;  /* 0x000000282533723e */ /* 0x000fe200000000ff */
[----:B------:R-:W-:Y:S01]  /*3f40*/  IMAD.IADD R11, R54, 0x1, -R11 ;  /* 0x00000001360b7824 */ /* 0x000fe200078e0a0b */
[----:B------:R-:W-:Y:S01]  /*3f50*/  F2FP.F16.F32.PACK_AB R40, R44, R49 ;  /* 0x000000312c28723e */ /* 0x000fe200000000ff */
[----:B------:R-:W-:Y:S01]  /*3f60*/  IMAD.IADD R8, R52, 0x1, -R8 ;  /* 0x0000000134087824 */ /* 0x000fe200078e0a08 */
[----:B------:R-:W-:Y:S01]  /*3f70*/  SGXT.U32 R19, R19, 0x3 ;  /* 0x000000031313781a */ /* 0x000fe20000000000 */
[----:B------:R-:W-:Y:S01]  /*3f80*/  FADD R11, R11, -1 ;  /* 0xbf8000000b0b7421 */ /* 0x000fe20000000000 */
[----:B------:R-:W-:Y:S01]  /*3f90*/  F2FP.F16.F32.PACK_AB R50, R45, R48 ;  /* 0x000000302d32723e */ /* 0x000fe200000000ff */
[----:B------:R-:W-:Y:S01]  /*3fa0*/  IMAD.MOV.U32 R48, RZ, RZ, 0x3dc6b27f ;  /* 0x3dc6b27fff307424 */ /* 0x000fe200078e00ff */
[----:B------:R-:W-:Y:S01]  /*3fb0*/  F2FP.F16.F32.PACK_AB R44, R29, R32 ;  /* 0x000000201d2c723e */ /* 0x000fe200000000ff */
[----:B0-----:R-:W-:Y:S01]  /*3fc0*/  IMAD R19, R19, R74, RZ ;  /* 0x0000004a13137224 */ /* 0x001fe200078e02ff */
[----:B------:R-:W-:Y:S01]  /*3fd0*/  F2FP.F16.F32.PACK_AB R41, R36, R41 ;  /* 0x000000292429723e */ /* 0x000fe200000000ff */
[----:B------:R-:W-:Y:S01]  /*3fe0*/  STS.64 [R5+UR6], R50 ;  /* 0x0000003205007988 */ /* 0x000fe20008000a06 */
[----:B------:R-:W-:Y:S01]  /*3ff0*/  F2FP.F16.F32.PACK_AB R45, R21, R24 ;  /* 0x00000018152d723e */ /* 0x000fe200000000ff */
[----:B------:R-:W-:Y:S01]  /*4000*/  IMAD R21, R74, 0x8, R19 ;  /* 0x000000084a157824 */ /* 0x000fe200078e0213 */
[----:B------:R-:W-:Y:S01]  /*4010*/  F2FP.F16.F32.PACK_AB R29, R20, R25 ;  /* 0x00000019141d723e */ /* 0x000fe200000000ff */
[----:B------:R-:W-:Y:S01]  /*4020*/  STS.64 [R5+UR6+0x100], R40 ;  /* 0x0001002805007988 */ /* 0x000fe20008000a06 */
[----:B------:R-:W-:Y:S01]  /*4030*/  F2FP.F16.F32.PACK_AB R28, R28, R33 ;  /* 0x000000211c1c723e */ /* 0x000fe200000000ff */
[----:B------:R-:W-:Y:S01]  /*4040*/  IMAD R20, R74, 0x8, R21 ;  /* 0x000000084a147824 */ /* 0x000fe200078e0215 */
[----:B------:R-:W-:Y:S01]  /*4050*/  LOP3.LUT R10, R10, 0xff800000, RZ, 0xc0, !PT ;  /* 0xff8000000a0a7812 */ /* 0x000fe200078ec0ff */
[----:B------:R-:W-:Y:S01]  /*4060*/  STS.64 [R5+UR6+0x80], R44 ;  /* 0x0000802c05007988 */ /* 0x000fe20008000a06 */
[----:B------:R-:W-:Y:S01]  /*4070*/  LOP3.LUT R15, R14, 0xff800000, RZ, 0xc0, !PT ;  /* 0xff8000000e0f7812 */ /* 0x000fe200078ec0ff */
[----:B------:R-:W-:Y:S01]  /*4080*/  IMAD R24, R74, 0x8, R20 ;  /* 0x000000084a187824 */ /* 0x000fe200078e0214 */
[----:B------:R-:W-:Y:S01]  /*4090*/  F2FP.F16.F32.PACK_AB R39, R34, R39 ;  /* 0x000000272227723e */ /* 0x000fe200000000ff */
[----:B------:R0:W-:Y:S01]  /*40a0*/  STS.64 [R5+UR6+0x180], R28 ;  /* 0x0001801c05007988 */ /* 0x0001e20008000a06 */
[----:B------:R-:W-:Y:S01]  /*40b0*/  LOP3.LUT R34, R5, 0x40, RZ, 0x3c, !PT ;  /* 0x0000004005227812 */ /* 0x000fe200078e3cff */
[----:B------:R-:W-:Y:S01]  /*40c0*/  FADD R8, R8, -1 ;  /* 0xbf80000008087421 */ /* 0x000fe20000000000 */
[----:B------:R-:W-:Y:S01]  /*40d0*/  FSEL R13, RZ, -23, P3 ;  /* 0xc1b80000ff0d7808 */ /* 0x000fe20001800000 */
[----:B------:R-:W-:Y:S01]  /*40e0*/  IMAD R25, R74, 0x8, R24 ;  /* 0x000000084a197824 */ /* 0x000fe200078e0218 */
[----:B------:R-:W-:Y:S01]  /*40f0*/  I2FP.F32.S32 R14, R10 ;  /* 0x0000000a000e7245 */ /* 0x000fe20000201400 */
[----:B-1----:R-:W-:Y:S01]  /*4100*/  UIMAD UR4, UR7, UR4, URZ ;  /* 0x00000004070472a4 */ /* 0x002fe2000f8e02ff */
[----:B------:R-:W-:Y:S01]  /*4110*/  I2FP.F32.S32 R16, R15 ;  /* 0x0000000f00107245 */ /* 0x000fe20000201400 */
[----:B------:R-:W-:Y:S01]  /*4120*/  IMAD.IADD R15, R6, 0x1, -R15 ;  /* 0x00000001060f7824 */ /* 0x000fe200078e0a0f */
[----:B------:R-:W-:Y:S01]  /*4130*/  F2FP.F16.F32.PACK_AB R17, R17, R22 ;  /* 0x000000161111723e */ /* 0x000fe200000000ff */
[----:B------:R-:W-:Y:S01]  /*4140*/  USHF.L.U32 UR8, UR4, 0x1, URZ ;  /* 0x0000000104087899 */ /* 0x000fe200080006ff */
[----:B------:R-:W-:Y:S01]  /*4150*/  FSEL R9, RZ, -23, P1 ;  /* 0xc1b80000ff097808 */ /* 0x000fe20000800000 */
[----:B0-----:R-:W-:-:S02]  /*4160*/  IMAD.IADD R5, R67, 0x1, -R10 ;  /* 0x0000000143057824 */ /* 0x001fc400078e0a0a */
[----:B------:R-:W-:Y:S01]  /*4170*/  FFMA.FTZ R10, R11, R48, -0.16845393180847167969 ;  /* 0xbe2c7f300b0a7423 */ /* 0x000fe20000010030 */
[----:B------:R-:W-:Y:S01]  /*4180*/  FFMA.FTZ R13, R16, 1.1920928955078125e-07, R13 ;  /* 0x34000000100d7823 */ /* 0x000fe2000001000d */
[----:B------:R-:W-:Y:S01]  /*4190*/  F2FP.F16.F32.PACK_AB R16, R26, R31 ;  /* 0x0000001f1a10723e */ /* 0x000fe200000000ff */
[----:B------:R-:W-:Y:S01]  /*41a0*/  FADD R5, R5, -1 ;  /* 0xbf80000005057421 */ /* 0x000fe20000000000 */
[C---:B------:R-:W-:Y:S01]  /*41b0*/  FFMA.FTZ R10, R11.reuse, R10, 0.1716887056827545166 ;  /* 0x3e2fcf2a0b0a7423 */ /* 0x040fe2000001000a */
[----:B------:R-:W-:Y:S01]  /*41c0*/  FFMA.FTZ R14, R14, 1.1920928955078125e-07, R9 ;  /* 0x340000000e0e7823 */ /* 0x000fe20000010009 */
[----:B------:R-:W-:Y:S01]  /*41d0*/  FFMA.FTZ R9, R8, R48, -0.16845393180847167969 ;  /* 0xbe2c7f3008097423 */ /* 0x000fe20000010030 */
[----:B------:R0:W-:Y:S01]  /*41e0*/  STS.64 [R34+UR6+0x2180], R16 ;  /* 0x0021801022007988 */ /* 0x0001e20008000a06 */
[----:B------:R-:W-:Y:S01]  /*41f0*/  FFMA.FTZ R10, R11, R10, -0.17900948226451873779 ;  /* 0xbe374e430b0a7423 */ /* 0x000fe2000001000a */
[----:B------:R-:W-:Y:S01]  /*4200*/  F2FP.F16.F32.PACK_AB R33, R18, R23 ;  /* 0x000000171221723e */ /* 0x000fe200000000ff */
[----:B------:R-:W-:-:S02]  /*4210*/  IMAD R23, R74, 0x8, R25 ;  /* 0x000000084a177824 */ /* 0x000fc400078e0219 */
[----:B------:R-:W-:Y:S01]  /*4220*/  FFMA.FTZ R9, R8, R9, 0.1716887056827545166 ;  /* 0x3e2fcf2a08097423 */ /* 0x000fe20000010009 */
[----:B------:R-:W-:Y:S01]  /*4230*/  FFMA.FTZ R10, R11, R10, 0.20512372255325317383 ;  /* 0x3e520bf40b0a7423 */ /* 0x000fe2000001000a */
[----:B------:R-:W-:Y:S01]  /*4240*/  F2FP.F16.F32.PACK_AB R32, R27, R30 ;  /* 0x0000001e1b20723e */ /* 0x000fe200000000ff */
[----:B------:R-:W-:Y:S01]  /*4250*/  FADD R15, R15, -1 ;  /* 0xbf8000000f0f7421 */ /* 0x000fe20000000000 */
[----:B------:R-:W-:Y:S01]  /*4260*/  LEA R27, R74, R23, 0x3 ;  /* 0x000000174a1b7211 */ /* 0x000fe200078e18ff */
[----:B------:R-:W-:Y:S01]  /*4270*/  FFMA.FTZ R10, R11, R10, -0.24046532809734344482 ;  /* 0xbe763c8b0b0a7423 */ /* 0x000fe2000001000a */
[----:B------:R-:W-:Y:S01]  /*4280*/  FFMA.FTZ R9, R8, R9, -0.17900948226451873779 ;  /* 0xbe374e4308097423 */ /* 0x000fe20000010009 */
[-C--:B------:R-:W-:Y:S01]  /*4290*/  FFMA.FTZ R18, R15, R48.reuse, -0.16845393180847167969 ;  /* 0xbe2c7f300f127423 */ /* 0x080fe20000010030 */
[----:B0-----:R-:W-:Y:S01]  /*42a0*/  FFMA.FTZ R16, R5, R48, -0.16845393180847167969 ;  /* 0xbe2c7f3005107423 */ /* 0x001fe20000010030 */
[----:B------:R-:W-:Y:S01]  /*42b0*/  FFMA.FTZ R10, R11, R10, 0.28857114911079406738 ;  /* 0x3e93bf990b0a7423 */ /* 0x000fe2000001000a */
[----:B------:R-:W-:-:S02]  /*42c0*/  IMAD R28, R74, 0x8, R27 ;  /* 0x000000084a1c7824 */ /* 0x000fc400078e021b */
[----:B------:R-:W-:Y:S01]  /*42d0*/  FFMA.FTZ R9, R8, R9, 0.20512372255325317383 ;  /* 0x3e520bf408097423 */ /* 0x000fe20000010009 */
[----:B------:R-:W-:Y:S01]  /*42e0*/  FFMA.FTZ R16, R5, R16, 0.1716887056827545166 ;  /* 0x3e2fcf2a05107423 */ /* 0x000fe20000010010 */
[----:B------:R-:W-:Y:S01]  /*42f0*/  FFMA.FTZ R10, R11, R10, -0.36067417263984680176 ;  /* 0xbeb8aa490b0a7423 */ /* 0x000fe2000001000a */
[----:B------:R-:W-:Y:S02]  /*4300*/  IMAD R29, R74, 0x8, R28 ;  /* 0x000000084a1d7824 */ /* 0x000fe400078e021c */
[----:B------:R-:W-:Y:S01]  /*4310*/  FFMA.FTZ R9, R8, R9, -0.24046532809734344482 ;  /* 0xbe763c8b08097423 */ /* 0x000fe20000010009 */
[----:B------:R-:W-:Y:S01]  /*4320*/  FFMA.FTZ R16, R5, R16, -0.17900948226451873779 ;  /* 0xbe374e4305107423 */ /* 0x000fe20000010010 */
[----:B------:R-:W-:Y:S01]  /*4330*/  FFMA.FTZ R10, R11, R10, 0.48089820146560668945 ;  /* 0x3ef6384a0b0a7423 */ /* 0x000fe2000001000a */
[----:B------:R-:W-:Y:S01]  /*4340*/  FFMA.FTZ R18, R15, R18, 0.1716887056827545166 ;  /* 0x3e2fcf2a0f127423 */ /* 0x000fe20000010012 */
[----:B------:R-:W-:Y:S02]  /*4350*/  IMAD R31, R74, 0x8, R29 ;  /* 0x000000084a1f7824 */ /* 0x000fe400078e021d */
[----:B------:R-:W-:Y:S01]  /*4360*/  FFMA.FTZ R16, R5, R16, 0.20512372255325317383 ;  /* 0x3e520bf405107423 */ /* 0x000fe20000010010 */
[----:B------:R-:W-:Y:S01]  /*4370*/  FFMA.FTZ R10, R11, R10, -0.72134751081466674805 ;  /* 0xbf38aa3b0b0a7423 */ /* 0x000fe2000001000a */
[C---:B------:R-:W-:Y:S01]  /*4380*/  FFMA.FTZ R9, R8.reuse, R9, 0.28857114911079406738 ;  /* 0x3e93bf9908097423 */ /* 0x040fe20000010009 */
[----:B------:R0:W-:Y:S01]  /*4390*/  STS.64 [R34+UR6+0x2080], R32 ;  /* 0x0020802022007988 */ /* 0x0001e20008000a06 */
[----:B------:R-:W-:Y:S01]  /*43a0*/  FFMA.FTZ R16, R5, R16, -0.24046532809734344482 ;  /* 0xbe763c8b05107423 */ /* 0x000fe20000010010 */
[----:B------:R-:W-:Y:S01]  /*43b0*/  FMUL R10, R11, R10 ;  /* 0x0000000a0b0a7220 */ /* 0x000fe20000400000 */
[----:B------:R-:W-:Y:S01]  /*43c0*/  FFMA.FTZ R18, R15, R18, -0.17900948226451873779 ;  /* 0xbe374e430f127423 */ /* 0x000fe20000010012 */
[C---:B------:R-:W-:Y:S01]  /*43d0*/  FFMA.FTZ R9, R8.reuse, R9, -0.36067417263984680176 ;  /* 0xbeb8aa4908097423 */ /* 0x040fe20000010009 */
[----:B------:R-:W-:Y:S01]  /*43e0*/  FFMA.FTZ R16, R5, R16, 0.28857114911079406738 ;  /* 0x3e93bf9905107423 */ /* 0x000fe20000010010 */
[----:B------:R-:W-:Y:S01]  /*43f0*/  FMUL R10, R11, R10 ;  /* 0x0000000a0b0a7220 */ /* 0x000fe20000400000 */
[----:B------:R-:W-:Y:S01]  /*4400*/  F2FP.F16.F32.PACK_AB R37, R35, R38 ;  /* 0x000000262325723e */ /* 0x000fe200000000ff */
[----:B------:R-:W-:Y:S01]  /*4410*/  FFMA.FTZ R18, R15, R18, 0.20512372255325317383 ;  /* 0x3e520bf40f127423 */ /* 0x000fe20000010012 */
[----:B------:R-:W-:Y:S01]  /*4420*/  FFMA.FTZ R16, R5, R16, -0.36067417263984680176 ;  /* 0xbeb8aa4905107423 */ /* 0x000fe20000010010 */
[----:B------:R-:W-:Y:S01]  /*4430*/  F2FP.F16.F32.PACK_AB R36, R43, R46 ;  /* 0x0000002e2b24723e */ /* 0x000fe200000000ff */
[----:B------:R-:W-:Y:S01]  /*4440*/  FFMA.FTZ R9, R8, R9, 0.48089820146560668945 ;  /* 0x3ef6384a08097423 */ /* 0x000fe20000010009 */
[----:B0-----:R-:W-:-:S02]  /*4450*/  IMAD R33, R74, 0x8, R31 ;  /* 0x000000084a217824 */ /* 0x001fc400078e021f */
[----:B------:R-:W-:Y:S01]  /*4460*/  FFMA.FTZ R16, R5, R16, 0.48089820146560668945 ;  /* 0x3ef6384a05107423 */ /* 0x000fe20000010010 */
[----:B------:R-:W-:Y:S01]  /*4470*/  FFMA.FTZ R11, R11, 1.4426950216293334961, R10 ;  /* 0x3fb8aa3b0b0b7823 */ /* 0x000fe2000001000a */
[----:B------:R-:W-:Y:S01]  /*4480*/  FFMA.FTZ R18, R15, R18, -0.24046532809734344482 ;  /* 0xbe763c8b0f127423 */ /* 0x000fe20000010012 */
[----:B------:R-:W-:Y:S02]  /*4490*/  IMAD R35, R74, 0x8, R33 ;  /* 0x000000084a237824 */ /* 0x000fe400078e0221 */
[C---:B------:R-:W-:Y:S01]  /*44a0*/  FFMA.FTZ R16, R5.reuse, R16, -0.72134751081466674805 ;  /* 0xbf38aa3b05107423 */ /* 0x040fe20000010010 */
[----:B------:R-:W-:Y:S01]  /*44b0*/  F2FP.F16.F32.PACK_AB R38, R42, R47 ;  /* 0x0000002f2a26723e */ /* 0x000fe200000000ff */
[----:B------:R0:W-:Y:S01]  /*44c0*/  STS.64 [R34+UR6+0x2000], R36 ;  /* 0x0020002422007988 */ /* 0x0001e20008000a06 */
[----:B------:R-:W-:Y:S01]  /*44d0*/  FFMA.FTZ R9, R8, R9, -0.72134751081466674805 ;  /* 0xbf38aa3b08097423 */ /* 0x000fe20000010009 */
[----:B------:R-:W-:Y:S01]  /*44e0*/  FMUL R16, R5, R16 ;  /* 0x0000001005107220 */ /* 0x000fe20000400000 */
[----:B------:R-:W-:Y:S01]  /*44f0*/  ISETP.GE.U32.AND P0, PT, R52, 0x7f800000, PT ;  /* 0x7f8000003400780c */ /* 0x000fe20003f06070 */
[----:B------:R-:W-:Y:S01]  /*4500*/  FFMA.FTZ R18, R15, R18, 0.28857114911079406738 ;  /* 0x3e93bf990f127423 */ /* 0x000fe20000010012 */
[----:B------:R-:W-:Y:S01]  /*4510*/  FADD R70, R12, R11 ;  /* 0x0000000b0c467221 */ /* 0x000fe20000000000 */
[----:B------:R1:W-:Y:S01]  /*4520*/  STS.64 [R34+UR6+0x2100], R38 ;  /* 0x0021002622007988 */ /* 0x0003e20008000a06 */
[----:B------:R-:W2:Y:S01]  /*4530*/  LDC.64 R10, c[0x0][0x398] ;  /* 0x0000e600ff0a7b82 */ /* 0x000ea20000000a00 */
[----:B------:R-:W-:Y:S01]  /*4540*/  FMUL R9, R8, R9 ;  /* 0x0000000908097220 */ /* 0x000fe20000400000 */
[----:B------:R-:W-:Y:S01]  /*4550*/  FMUL R16, R5, R16 ;  /* 0x0000001005107220 */ /* 0x000fe20000400000 */
[----:B------:R-:W-:Y:S01]  /*4560*/  ISETP.GE.U32.AND P6, PT, R54, 0x7f800000, PT ;  /* 0x7f8000003600780c */ /* 0x000fe20003fc6070 */
[----:B------:R-:W-:Y:S01]  /*4570*/  FFMA.FTZ R18, R15, R18, -0.36067417263984680176 ;  /* 0xbeb8aa490f127423 */ /* 0x000fe20000010012 */
[----:B0-----:R-:W-:Y:S01]  /*4580*/  LEA R37, R74, R35, 0x3 ;  /* 0x000000234a257211 */ /* 0x001fe200078e18ff */
[C---:B------:R-:W-:Y:S01]  /*4590*/  FMUL R9, R8.reuse, R9 ;  /* 0x0000000908097220 */ /* 0x040fe20000400000 */
[----:B------:R-:W-:Y:S01]  /*45a0*/  FFMA.FTZ R5, R5, 1.4426950216293334961, R16 ;  /* 0x3fb8aa3b05057823 */ /* 0x000fe20000010010 */
[----:B------:R-:W-:Y:S01]  /*45b0*/  ISETP.GE.U32.AND P3, PT, R67, 0x7f800000, PT ;  /* 0x7f8000004300780c */ /* 0x000fe20003f66070 */
[----:B------:R-:W-:Y:S01]  /*45c0*/  FFMA.FTZ R18, R15, R18, 0.48089820146560668945 ;  /* 0x3ef6384a0f127423 */ /* 0x000fe20000010012 */
[----:B------:R-:W-:Y:S01]  /*45d0*/  FFMA.FTZ R8, R8, 1.4426950216293334961, R9 ;  /* 0x3fb8aa3b08087823 */ /* 0x000fe20000010009 */
[----:B-1----:R-:W-:-:S02]  /*45e0*/  IMAD R39, R74, 0x8, R37 ;  /* 0x000000084a277824 */ /* 0x002fc400078e0225 */
[----:B------:R-:W-:Y:S01]  /*45f0*/  FADD R71, R14, R5 ;  /* 0x000000050e477221 */ /* 0x000fe20000000000 */
[----:B------:R-:W-:Y:S02]  /*4600*/  @P0 IMAD.MOV.U32 R5, RZ, RZ, 0x7f800000 ;  /* 0x7f800000ff050424 */ /* 0x000fe400078e00ff */
[----:B------:R-:W-:Y:S01]  /*4610*/  FFMA.FTZ R18, R15, R18, -0.72134751081466674805 ;  /* 0xbf38aa3b0f127423 */ /* 0x000fe20000010012 */
[----:B------:R-:W-:Y:S02]  /*4620*/  IMAD R41, R74, 0x8, R39 ;  /* 0x000000084a297824 */ /* 0x000fe400078e0227 */
[----:B------:R-:W-:Y:S01]  /*4630*/  FADD R7, R7, R8 ;  /* 0x0000000807077221 */ /* 0x000fe20000000000 */
[----:B------:R-:W-:Y:S02]  /*4640*/  @P6 IMAD.MOV.U32 R9, RZ, RZ, 0x7f800000 ;  /* 0x7f800000ff096424 */ /* 0x000fe400078e00ff */
[----:B------:R-:W-:Y:S01]  /*4650*/  @P0 FFMA.FTZ R7, R52, R5, +INF ;  /* 0x7f80000034070423 */ /* 0x000fe20000010005 */
[----:B------:R-:W-:Y:S01]  /*4660*/  IMAD R43, R74, 0x8, R41 ;  /* 0x000000084a2b7824 */ /* 0x000fe200078e0229 */
[----:B------:R-:W-:Y:S01]  /*4670*/  BAR.SYNC.DEFER_BLOCKING 0x0 ;  /* 0x0000000000007b1d */ /* 0x000fe20000010000 */
[----:B------:R-:W-:Y:S01]  /*4680*/  FMUL R18, R15, R18 ;  /* 0x000000120f127220 */ /* 0x000fe20000400000 */
[----:B------:R-:W-:Y:S01]  /*4690*/  ISETP.GE.U32.AND P5, PT, R6, 0x7f800000, PT ;  /* 0x7f8000000600780c */ /* 0x000fe20003fa6070 */
[----:B------:R-:W-:-:S02]  /*46a0*/  IMAD R45, R74, 0x8, R43 ;  /* 0x000000084a2d7824 */ /* 0x000fc400078e022b */
[----:B------:R-:W-:Y:S01]  /*46b0*/  @P6 FFMA.FTZ R70, R54, R9, +INF ;  /* 0x7f80000036466423 */ /* 0x000fe20000010009 */
[----:B------:R-:W-:Y:S02]  /*46c0*/  IMAD R5, R2, UR5, RZ ;  /* 0x0000000502057c24 */ /* 0x000fe4000f8e02ff */
[C---:B------:R-:W-:Y:S01]  /*46d0*/  FMUL R18, R15.reuse, R18 ;  /* 0x000000120f127220 */ /* 0x040fe20000400000 */
[----:B------:R-:W-:Y:S01]  /*46e0*/  IMAD R47, R74, 0x8, R45 ;  /* 0x000000084a2f7824 */ /* 0x000fe200078e022d */
[----:B------:R-:W-:Y:S01]  /*46f0*/  UIMAD.WIDE UR4, UR4, 0x2, URZ ;  /* 0x00000002040478a5 */ /* 0x000fe2000f8e02ff */
[----:B------:R-:W-:Y:S02]  /*4700*/  @P3 IMAD.MOV.U32 R8, RZ, RZ, 0x7f800000 ;  /* 0x7f800000ff083424 */ /* 0x000fe400078e00ff */
[----:B------:R-:W-:Y:S01]  /*4710*/  FFMA.FTZ R18, R15, 1.4426950216293334961, R18 ;  /* 0x3fb8aa3b0f127823 */ /* 0x000fe20000010012 */
[----:B------:R-:W-:Y:S01]  /*4720*/  IMAD.SHL.U32 R9, R5, 0x2, RZ ;  /* 0x0000000205097824 */ /* 0x000fe200078e00ff */
[----:B------:R-:W-:Y:S01]  /*4730*/  FSETP.NEU.AND P1, PT, R54, RZ, PT ;  /* 0x000000ff3600720b */ /* 0x000fe20003f2d000 */
[----:B------:R-:W-:-:S02]  /*4740*/  IMAD R49, R74, 0x8, R47 ;  /* 0x000000084a317824 */ /* 0x000fc400078e022f */
[----:B------:R-:W-:Y:S01]  /*4750*/  @P3 FFMA.FTZ R71, R67, R8, +INF ;  /* 0x7f80000043473423 */ /* 0x000fe20000010008 */
[----:B------:R-:W-:Y:S01]  /*4760*/  IMAD.HI R8, R5, 0x2, RZ ;  /* 0x0000000205087827 */ /* 0x000fe200078e02ff */
[----:B--2---:R-:W-:-:S03]  /*4770*/  IADD3 R68, P3, P6, R9, UR8, R10 ;  /* 0x0000000809447c10 */ /* 0x004fc6000fe7e00a */
[----:B------:R-:W-:Y:S01]  /*4780*/  FADD R72, R13, R18 ;  /* 0x000000120d487221 */ /* 0x000fe20000000000 */
[----:B------:R-:W-:Y:S01]  /*4790*/  FSETP.NEU.AND P0, PT, R67, RZ, PT ;  /* 0x000000ff4300720b */ /* 0x000fe20003f0d000 */
[----:B------:R-:W-:Y:S01]  /*47a0*/  IMAD R51, R74, 0x8, R49 ;  /* 0x000000084a337824 */ /* 0x000fe200078e0231 */
[----:B------:R-:W-:Y:S01]  /*47b0*/  IADD3.X R96, PT, PT, R8, UR5, R11, P3, P6 ;  /* 0x0000000508607c10 */ /* 0x000fe20009fec40b */
[----:B------:R-:W-:Y:S01]  /*47c0*/  @P5 IMAD.MOV.U32 R13, RZ, RZ, 0x7f800000 ;  /* 0x7f800000ff0d5424 */ /* 0x000fe200078e00ff */
[-C--:B------:R-:W-:Y:S01]  /*47d0*/  LEA R8, P6, R19, R68.reuse, 0x1 ;  /* 0x0000004413087211 */ /* 0x080fe200078c08ff */
[----:B------:R-:W-:Y:S01]  /*47e0*/  IMAD R53, R74, 0x8, R51 ;  /* 0x000000084a357824 */ /* 0x000fe200078e0233 */
[-C--:B------:R-:W-:Y:S01]  /*47f0*/  LEA R12, P3, R20, R68.reuse, 0x1 ;  /* 0x00000044140c7211 */ /* 0x080fe200078608ff */
[----:B------:R-:W-:Y:S01]  /*4800*/  @P5 FFMA.FTZ R72, R6, R13, +INF ;  /* 0x7f80000006485423 */ /* 0x000fe2000001000d */
[----:B------:R-:W-:Y:S01]  /*4810*/  LEA R10, P5, R21, R68, 0x1 ;  /* 0x00000044150a7211 */ /* 0x000fe200078a08ff */
[----:B------:R-:W0:Y:S01]  /*4820*/  LDS.64 R76, [R4+UR6] ;  /* 0x00000006044c7984 */ /* 0x000e220008000a00 */
[----:B------:R-:W-:Y:S01]  /*4830*/  LEA.HI.X.SX32 R9, R19, R96, 0x1, P6 ;  /* 0x0000006013097211 */ /* 0x000fe200030f0eff */
[----:B------:R-:W1:Y:S01]  /*4840*/  LDCU UR4, c[0x0][0x3ec] ;  /* 0x00007d80ff0477ac */ /* 0x000e620008000800 */
[----:B------:R-:W-:Y:S01]  /*4850*/  LEA R14, P6, R24, R68, 0x1 ;  /* 0x00000044180e7211 */ /* 0x000fe200078c08ff */
[----:B------:R-:W2:Y:S01]  /*4860*/  LDS.64 R78, [R4+UR6+0x200] ;  /* 0x00020006044e7984 */ /* 0x000ea20008000a00 */
[----:B------:R-:W-:-:S02]  /*4870*/  LEA.HI.X.SX32 R13, R20, R96, 0x1, P3 ;  /* 0x00000060140d7211 */ /* 0x000fc400018f0eff */
[C---:B------:R-:W-:Y:S01]  /*4880*/  LEA R55, R74.reuse, R53, 0x3 ;  /* 0x000000354a377211 */ /* 0x040fe200078e18ff */
[----:B------:R-:W3:Y:S01]  /*4890*/  LDS.64 R80, [R4+UR6+0x400] ;  /* 0x0004000604507984 */ /* 0x000ee20008000a00 */
[----:B------:R-:W-:Y:S02]  /*48a0*/  LEA R18, P3, R23, R68, 0x1 ;  /* 0x0000004417127211 */ /* 0x000fe400078608ff */
[----:B------:R-:W-:Y:S01]  /*48b0*/  LEA.HI.X.SX32 R11, R21, R96, 0x1, P5 ;  /* 0x00000060150b7211 */ /* 0x000fe200028f0eff */
[----:B------:R-:W-:Y:S01]  /*48c0*/  IMAD R57, R74, 0x8, R55 ;  /* 0x000000084a397824 */ /* 0x000fe200078e0237 */
[----:B------:R-:W-:Y:S01]  /*48d0*/  LEA R16, P5, R25, R68, 0x1 ;  /* 0x0000004419107211 */ /* 0x000fe200078a08ff */
[----:B------:R-:W4:Y:S01]  /*48e0*/  LDS.64 R82, [R4+UR6+0x600] ;  /* 0x0006000604527984 */ /* 0x000f220008000a00 */
[----:B------:R-:W-:Y:S01]  /*48f0*/  LEA.HI.X.SX32 R15, R24, R96, 0x1, P6 ;  /* 0x00000060180f7211 */ /* 0x000fe200030f0eff */
[C---:B------:R-:W-:Y:S01]  /*4900*/  IMAD R59, R74.reuse, 0x8, R57 ;  /* 0x000000084a3b7824 */ /* 0x040fe200078e0239 */
[----:B------:R-:W-:Y:S01]  /*4910*/  LEA R20, P6, R27, R68, 0x1 ;  /* 0x000000441b147211 */ /* 0x000fe200078c08ff */
[----:B------:R-:W5:Y:S01]  /*4920*/  LDS.64 R88, [R4+UR6+0x800] ;  /* 0x0008000604587984 */ /* 0x000f620008000a00 */
[----:B------:R-:W-:Y:S01]  /*4930*/  LEA.HI.X.SX32 R19, R23, R96, 0x1, P3 ;  /* 0x0000006017137211 */ /* 0x000fe200018f0eff */
[C---:B------:R-:W-:Y:S01]  /*4940*/  IMAD R61, R74.reuse, 0x8, R59 ;  /* 0x000000084a3d7824 */ /* 0x040fe200078e023b */
[----:B------:R-:W-:Y:S01]  /*4950*/  LEA R24, P3, R29, R68, 0x1 ;  /* 0x000000441d187211 */ /* 0x000fe200078608ff */
[----:B------:R-:W5:Y:S01]  /*4960*/  LDS.64 R90, [R4+UR6+0xa00] ;  /* 0x000a0006045a7984 */ /* 0x000f620008000a00 */
[----:B------:R-:W-:Y:S01]  /*4970*/  LEA.HI.X.SX32 R17, R25, R96, 0x1, P5 ;  /* 0x0000006019117211 */ /* 0x000fe200028f0eff */
[----:B------:R-:W-:Y:S01]  /*4980*/  IMAD R62, R74, 0x8, R61 ;  /* 0x000000084a3e7824 */ /* 0x000fe200078e023d */
[----:B------:R-:W-:Y:S01]  /*4990*/  LEA R22, P5, R28, R68, 0x1 ;  /* 0x000000441c167211 */ /* 0x000fe200078a08ff */
[----:B------:R-:W5:Y:S01]  /*49a0*/  LDS.64 R92, [R4+UR6+0xc00] ;  /* 0x000c0006045c7984 */ /* 0x000f620008000a00 */
[----:B------:R-:W-:Y:S01]  /*49b0*/  LEA.HI.X.SX32 R21, R27, R96, 0x1, P6 ;  /* 0x000000601b157211 */ /* 0x000fe200030f0eff */
[----:B------:R-:W-:Y:S01]  /*49c0*/  IMAD R63, R74, 0x8, R62 ;  /* 0x000000084a3f7824 */ /* 0x000fe200078e023e */
[----:B------:R-:W-:Y:S01]  /*49d0*/  LEA R26, P6, R31, R68, 0x1 ;  /* 0x000000441f1a7211 */ /* 0x000fe200078c08ff */
[----:B------:R-:W5:Y:S01]  /*49e0*/  LDS.64 R94, [R4+UR6+0xe00] ;  /* 0x000e0006045e7984 */ /* 0x000f620008000a00 */
[----:B------:R-:W-:Y:S01]  /*49f0*/  LEA.HI.X.SX32 R25, R29, R96, 0x1, P3 ;  /* 0x000000601d197211 */ /* 0x000fe200018f0eff */
[----:B-1----:R-:W-:Y:S01]  /*4a00*/  UIMAD UR4, UR7, UR4, URZ ;  /* 0x00000004070472a4 */ /* 0x002fe2000f8e02ff */
[----:B------:R-:W-:-:S02]  /*4a10*/  LEA R30, P3, R35, R68, 0x1 ;  /* 0x00000044231e7211 */ /* 0x000fc400078608ff */
[----:B------:R-:W-:Y:S01]  /*4a20*/  LEA.HI.X.SX32 R23, R28, R96, 0x1, P5 ;  /* 0x000000601c177211 */ /* 0x000fe200028f0eff */
[----:B------:R-:W-:Y:S01]  /*4a30*/  USHF.L.U32 UR7, UR4, 0x2, URZ ;  /* 0x0000000204077899 */ /* 0x000fe200080006ff */
[----:B------:R-:W-:Y:S01]  /*4a40*/  LEA R28, P5, R33, R68, 0x1 ;  /* 0x00000044211c7211 */ /* 0x000fe200078a08ff */
[----:B------:R-:W-:Y:S01]  /*4a50*/  UIMAD.WIDE UR4, UR4, 0x4, URZ ;  /* 0x00000004040478a5 */ /* 0x000fe2000f8e02ff */
[----:B------:R-:W-:Y:S01]  /*4a60*/  LEA.HI.X.SX32 R27, R31, R96, 0x1, P6 ;  /* 0x000000601f1b7211 */ /* 0x000fe200030f0eff */
[----:B0-----:R-:W-:Y:S01]  /*4a70*/  STG.E.U16 desc[UR10][R8.64], R76 ;  /* 0x0000004c08007986 */ /* 0x001fe2000c10150a */
[----:B------:R-:W-:Y:S02]  /*4a80*/  LEA R32, P6, R37, R68, 0x1 ;  /* 0x0000004425207211 */ /* 0x000fe400078c08ff */
[----:B------:R-:W-:Y:S01]  /*4a90*/  LEA.HI.X.SX32 R31, R35, R96, 0x1, P3 ;  /* 0x00000060231f7211 */ /* 0x000fe200018f0eff */
[----:B--2---:R-:W-:Y:S01]  /*4aa0*/  STG.E.U16 desc[UR10][R10.64], R78 ;  /* 0x0000004e0a007986 */ /* 0x004fe2000c10150a */
[----:B------:R-:W-:-:S02]  /*4ab0*/  LEA R36, P3, R41, R68, 0x1 ;  /* 0x0000004429247211 */ /* 0x000fc400078608ff */
[----:B------:R-:W-:Y:S01]  /*4ac0*/  LEA.HI.X.SX32 R29, R33, R96, 0x1, P5 ;  /* 0x00000060211d7211 */ /* 0x000fe200028f0eff */
[----:B---3--:R0:W-:Y:S01]  /*4ad0*/  STG.E.U16 desc[UR10][R12.64], R80 ;  /* 0x000000500c007986 */ /* 0x0081e2000c10150a */
[----:B------:R-:W-:Y:S02]  /*4ae0*/  LEA R34, P5, R39, R68, 0x1 ;  /* 0x0000004427227211 */ /* 0x000fe400078a08ff */
[----:B------:R-:W-:Y:S02]  /*4af0*/  LEA.HI.X.SX32 R33, R37, R96, 0x1, P6 ;  /* 0x0000006025217211 */ /* 0x000fe400030f0eff */
[----:B------:R-:W-:Y:S01]  /*4b00*/  LEA R38, P6, R43, R68, 0x1 ;  /* 0x000000442b267211 */ /* 0x000fe200078c08ff */
[----:B----4-:R1:W-:Y:S01]  /*4b10*/  STG.E.U16 desc[UR10][R14.64], R82 ;  /* 0x000000520e007986 */ /* 0x0103e2000c10150a */
[----:B------:R-:W-:Y:S02]  /*4b20*/  LEA.HI.X.SX32 R37, R41, R96, 0x1, P3 ;  /* 0x0000006029257211 */ /* 0x000fe400018f0eff */
[----:B------:R-:W-:Y:S01]  /*4b30*/  LEA R42, P3, R47, R68, 0x1 ;  /* 0x000000442f2a7211 */ /* 0x000fe200078608ff */
[----:B-----5:R2:W-:Y:S01]  /*4b40*/  STG.E.U16 desc[UR10][R16.64], R88 ;  /* 0x0000005810007986 */ /* 0x0205e2000c10150a */
[----:B------:R-:W-:-:S02]  /*4b50*/  LEA.HI.X.SX32 R35, R39, R96, 0x1, P5 ;  /* 0x0000006027237211 */ /* 0x000fc400028f0eff */
[----:B------:R-:W-:Y:S01]  /*4b60*/  LEA R40, P5, R45, R68, 0x1 ;  /* 0x000000442d287211 */ /* 0x000fe200078a08ff */
[----:B------:R3:W-:Y:S01]  /*4b70*/  STG.E.U16 desc[UR10][R18.64], R90 ;  /* 0x0000005a12007986 */ /* 0x0007e2000c10150a */
[----:B------:R-:W-:Y:S02]  /*4b80*/  LEA.HI.X.SX32 R39, R43, R96, 0x1, P6 ;  /* 0x000000602b277211 */ /* 0x000fe400030f0eff */
[----:B------:R-:W-:Y:S01]  /*4b90*/  LEA R44, P6, R49, R68, 0x1 ;  /* 0x00000044312c7211 */ /* 0x000fe200078c08ff */
[----:B------:R-:W-:Y:S01]  /*4ba0*/  STG.E.U16 desc[UR10][R20.64], R92 ;  /* 0x0000005c14007986 */ /* 0x000fe2000c10150a */
[----:B------:R-:W-:Y:S02]  /*4bb0*/  LEA.HI.X.SX32 R43, R47, R96, 0x1, P3 ;  /* 0x000000602f2b7211 */ /* 0x000fe400018f0eff */
[----:B------:R-:W-:Y:S01]  /*4bc0*/  LEA R48, P3, R53, R68, 0x1 ;  /* 0x0000004435307211 */ /* 0x000fe200078608ff */
[----:B------:R-:W-:Y:S01]  /*4bd0*/  STG.E.U16 desc[UR10][R22.64], R94 ;  /* 0x0000005e16007986 */ /* 0x000fe2000c10150a */
[----:B------:R-:W-:-:S02]  /*4be0*/  LEA R65, R74, R63, 0x3 ;  /* 0x0000003f4a417211 */ /* 0x000fc400078e18ff */
[----:B------:R-:W-:Y:S02]  /*4bf0*/  LEA.HI.X.SX32 R41, R45, R96, 0x1, P5 ;  /* 0x000000602d297211 */ /* 0x000fe400028f0eff */
[----:B------:R-:W-:Y:S01]  /*4c00*/  LEA R46, P5, R51, R68, 0x1 ;  /* 0x00000044332e7211 */ /* 0x000fe200078a08ff */
[C---:B------:R-:W-:Y:S01]  /*4c10*/  IMAD R67, R74.reuse, 0x8, R65 ;  /* 0x000000084a437824 */ /* 0x040fe200078e0241 */
[----:B------:R-:W-:Y:S02]  /*4c20*/  LEA.HI.X.SX32 R45, R49, R96, 0x1, P6 ;  /* 0x00000060312d7211 */ /* 0x000fe400030f0eff */
[----:B------:R-:W-:Y:S01]  /*4c30*/  LEA R50, P6, R55, R68, 0x1 ;  /* 0x0000004437327211 */ /* 0x000fe200078c08ff */
[C---:B------:R-:W-:Y:S01]  /*4c40*/  IMAD R69, R74.reuse, 0x8, R67 ;  /* 0x000000084a457824 */ /* 0x040fe200078e0243 */
[----:B------:R-:W-:Y:S02]  /*4c50*/  LEA.HI.X.SX32 R49, R53, R96, 0x1, P3 ;  /* 0x0000006035317211 */ /* 0x000fe400018f0eff */
[----:B------:R-:W-:Y:S01]  /*4c60*/  LEA R54, P3, R59, R68, 0x1 ;  /* 0x000000443b367211 */ /* 0x000fe200078608ff */
[----:B------:R-:W-:Y:S01]  /*4c70*/  IMAD R73, R74, 0x8, R69 ;  /* 0x000000084a497824 */ /* 0x000fe200078e0245 */
[----:B------:R-:W-:-:S02]  /*4c80*/  FSETP.NEU.AND P2, PT, R52, RZ, PT ;  /* 0x000000ff3400720b */ /* 0x000fc40003f4d000 */
[----:B------:R-:W-:Y:S01]  /*4c90*/  LEA.HI.X.SX32 R47, R51, R96, 0x1, P5 ;  /* 0x00000060332f7211 */ /* 0x000fe200028f0eff */
[----:B------:R-:W-:Y:S01]  /*4ca0*/  IMAD R74, R74, 0x8, R73 ;  /* 0x000000084a4a7824 */ /* 0x000fe200078e0249 */
[----:B------:R-:W-:Y:S02]  /*4cb0*/  LEA R52, P5, R57, R68, 0x1 ;  /* 0x0000004439347211 */ /* 0x000fe400078a08ff */
[----:B------:R-:W-:Y:S02]  /*4cc0*/  LEA.HI.X.SX32 R51, R55, R96, 0x1, P6 ;  /* 0x0000006037337211 */ /* 0x000fe400030f0eff */
[----:B------:R-:W-:Y:S02]  /*4cd0*/  LEA R56, P6, R61, R68, 0x1 ;  /* 0x000000443d387211 */ /* 0x000fe400078c08ff */
[----:B------:R-:W-:Y:S02]  /*4ce0*/  LEA.HI.X.SX32 R55, R59, R96, 0x1, P3 ;  /* 0x000000603b377211 */ /* 0x000fe400018f0eff */
[----:B------:R-:W-:-:S02]  /*4cf0*/  LEA R60, P3, R63, R68, 0x1 ;  /* 0x000000443f3c7211 */ /* 0x000fc400078608ff */
[-C--:B------:R-:W-:Y:S02]  /*4d00*/  LEA.HI.X.SX32 R53, R57, R96.reuse, 0x1, P5 ;  /* 0x0000006039357211 */ /* 0x080fe400028f0eff */
[----:B------:R-:W-:Y:S02]  /*4d10*/  LEA.HI.X.SX32 R57, R61, R96, 0x1, P6 ;  /* 0x000000603d397211 */ /* 0x000fe400030f0eff */
[----:B------:R-:W-:Y:S02]  /*4d20*/  LEA R4, P6, R65, R68, 0x1 ;  /* 0x0000004441047211 */ /* 0x000fe400078c08ff */
[----:B------:R-:W-:Y:S02]  /*4d30*/  LEA.HI.X.SX32 R61, R63, R96, 0x1, P3 ;  /* 0x000000603f3d7211 */ /* 0x000fe400018f0eff */
[----:B------:R-:W-:Y:S02]  /*4d40*/  LEA R64, P3, R69, R68, 0x1 ;  /* 0x0000004445407211 */ /* 0x000fe400078608ff */
[----:B------:R-:W-:-:S02]  /*4d50*/  LEA.HI.X.SX32 R5, R65, R96, 0x1, P6 ;  /* 0x0000006041057211 */ /* 0x000fc400030f0eff */
[----:B------:R-:W-:Y:S02]  /*4d60*/  LEA.HI.X.SX32 R65, R69, R96, 0x1, P3 ;  /* 0x0000006045417211 */ /* 0x000fe400018f0eff */
[----:B------:R-:W-:Y:S02]  /*4d70*/  FSETP.NEU.AND P3, PT, R6, RZ, PT ;  /* 0x000000ff0600720b */ /* 0x000fe40003f6d000 */
[----:B------:R-:W-:Y:S02]  /*4d80*/  PRMT R6, R76, 0x7632, R6 ;  /* 0x000076324c067816 */ /* 0x000fe40000000006 */
[----:B0-----:R-:W-:Y:S02]  /*4d90*/  PRMT R13, R78, 0x7632, R13 ;  /* 0x000076324e0d7816 */ /* 0x001fe4000000000d */
[----:B------:R-:W-:Y:S01]  /*4da0*/  PRMT R8, R80, 0x7632, R8 ;  /* 0x0000763250087816 */ /* 0x000fe20000000008 */
[----:B------:R-:W-:Y:S01]  /*4db0*/  STG.E.U16 desc[UR10][R24.64], R6 ;  /* 0x0000000618007986 */ /* 0x000fe2000c10150a */
[----:B-1----:R-:W-:-:S02]  /*4dc0*/  PRMT R15, R82, 0x7632, R15 ;  /* 0x00007632520f7816 */ /* 0x002fc4000000000f */
[----:B--2---:R-:W-:Y:S01]  /*4dd0*/  PRMT R16, R88, 0x7632, R16 ;  /* 0x0000763258107816 */ /* 0x004fe20000000010 */
[----:B------:R0:W-:Y:S01]  /*4de0*/  STG.E.U16 desc[UR10][R26.64], R13 ;  /* 0x0000000d1a007986 */ /* 0x0001e2000c10150a */
[----:B------:R-:W-:Y:S02]  /*4df0*/  PRMT R17, R90, 0x7632, R17 ;  /* 0x000076325a117816 */ /* 0x000fe40000000011 */
[----:B---3--:R-:W-:Y:S01]  /*4e00*/  PRMT R18, R92, 0x7632, R18 ;  /* 0x000076325c127816 */ /* 0x008fe20000000012 */
[----:B------:R1:W-:Y:S01]  /*4e10*/  STG.E.U16 desc[UR10][R28.64], R8 ;  /* 0x000000081c007986 */ /* 0x0003e2000c10150a */
[----:B------:R-:W-:Y:S02]  /*4e20*/  PRMT R19, R94, 0x7632, R19 ;  /* 0x000076325e137816 */ /* 0x000fe40000000013 */
[----:B------:R-:W-:Y:S01]  /*4e30*/  LEA R58, P5, R62, R68, 0x1 ;  /* 0x000000443e3a7211 */ /* 0x000fe200078a08ff */
[----:B------:R2:W-:Y:S01]  /*4e40*/  STG.E.U16 desc[UR10][R30.64], R15 ;  /* 0x0000000f1e007986 */ /* 0x0005e2000c10150a */
[----:B------:R-:W-:-:S02]  /*4e50*/  PRMT R9, R77, 0x7632, R9 ;  /* 0x000076324d097816 */ /* 0x000fc40000000009 */
[----:B------:R-:W-:Y:S01]  /*4e60*/  LEA.HI.X.SX32 R59, R62, R96, 0x1, P5 ;  /* 0x000000603e3b7211 */ /* 0x000fe200028f0eff */
[----:B------:R3:W-:Y:S01]  /*4e70*/  STG.E.U16 desc[UR10][R32.64], R16 ;  /* 0x0000001020007986 */ /* 0x0007e2000c10150a */
[-C--:B------:R-:W-:Y:S01]  /*4e80*/  LEA R62, P5, R67, R68.reuse, 0x1 ;  /* 0x00000044433e7211 */ /* 0x080fe200078a08ff */
[----:B0-----:R-:W0:Y:S01]  /*4e90*/  LDC.64 R12, c[0x0][0x3a0] ;  /* 0x0000e800ff0c7b82 */ /* 0x001e220000000a00 */
[----:B------:R-:W-:Y:S01]  /*4ea0*/  LEA R66, P6, R73, R68, 0x1 ;  /* 0x0000004449427211 */ /* 0x000fe200078c08ff */
[----:B------:R4:W-:Y:S01]  /*4eb0*/  STG.E.U16 desc[UR10][R34.64], R17 ;  /* 0x0000001122007986 */ /* 0x0009e2000c10150a */
[----:B-1----:R-:W-:Y:S02]  /*4ec0*/  PRMT R29, R79, 0x7632, R29 ;  /* 0x000076324f1d7816 */ /* 0x002fe4000000001d */
[----:B------:R-:W-:Y:S01]  /*4ed0*/  LEA.HI.X.SX32 R63, R67, R96, 0x1, P5 ;  /* 0x00000060433f7211 */ /* 0x000fe200028f0eff */
[----:B------:R-:W-:Y:S01]  /*4ee0*/  STG.E.U16 desc[UR10][R36.64], R18 ;  /* 0x0000001224007986 */ /* 0x000fe2000c10150a */
[----:B--2---:R-:W-:-:S02]  /*4ef0*/  PRMT R30, R81, 0x7632, R30 ;  /* 0x00007632511e7816 */ /* 0x004fc4000000001e */
[----:B------:R-:W-:Y:S01]  /*4f00*/  LEA R68, P5, R74, R68, 0x1 ;  /* 0x000000444a447211 */ /* 0x000fe200078a08ff */
[----:B------:R-:W-:Y:S01]  /*4f10*/  STG.E.U16 desc[UR10][R38.64], R19 ;  /* 0x0000001326007986 */ /* 0x000fe2000c10150a */
[----:B------:R-:W-:Y:S02]  /*4f20*/  PRMT R10, R83, 0x7632, R10 ;  /* 0x00007632530a7816 */ /* 0x000fe4000000000a */
[----:B------:R-:W-:Y:S01]  /*4f30*/  PRMT R31, R89, 0x7632, R31 ;  /* 0x00007632591f7816 */ /* 0x000fe2000000001f */
[----:B------:R-:W-:Y:S01]  /*4f40*/  STG.E.U16 desc[UR10][R40.64], R77 ;  /* 0x0000004d28007986 */ /* 0x000fe2000c10150a */
[----:B---3--:R-:W-:Y:S02]  /*4f50*/  PRMT R32, R91, 0x7632, R32 ;  /* 0x000076325b207816 */ /* 0x008fe40000000020 */
[----:B------:R-:W-:Y:S01]  /*4f60*/  LEA.HI.X.SX32 R67, R73, R96, 0x1, P6 ;  /* 0x0000006049437211 */ /* 0x000fe200030f0eff */
[----:B------:R-:W-:Y:S01]  /*4f70*/  STG.E.U16 desc[UR10][R42.64], R79 ;  /* 0x0000004f2a007986 */ /* 0x000fe2000c10150a */
[----:B------:R-:W-:-:S02]  /*4f80*/  PRMT R33, R93, 0x7632, R33 ;  /* 0x000076325d217816 */ /* 0x000fc40000000021 */
[----:B------:R-:W-:Y:S01]  /*4f90*/  LEA.HI.X.SX32 R69, R74, R96, 0x1, P5 ;  /* 0x000000604a457211 */ /* 0x000fe200028f0eff */
[----:B------:R-:W-:Y:S01]  /*4fa0*/  STG.E.U16 desc[UR10][R44.64], R81 ;  /* 0x000000512c007986 */ /* 0x000fe2000c10150a */
[----:B----4-:R-:W-:Y:S02]  /*4fb0*/  PRMT R34, R95, 0x7632, R34 ;  /* 0x000076325f227816 */ /* 0x010fe40000000022 */
[----:B------:R-:W-:Y:S01]  /*4fc0*/  FSEL R7, R7, -INF , P2 ;  /* 0xff80000007077808 */ /* 0x000fe20001000000 */
[----:B------:R-:W-:Y:S01]  /*4fd0*/  STG.E.U16 desc[UR10][R46.64], R83 ;  /* 0x000000532e007986 */ /* 0x000fe2000c10150a */
[----:B------:R-:W-:Y:S02]  /*4fe0*/  FSEL R70, R70, -INF , P1 ;  /* 0xff80000046467808 */ /* 0x000fe40000800000 */
[----:B------:R-:W-:Y:S01]  /*4ff0*/  FSEL R6, R71, -INF , P0 ;  /* 0xff80000047067808 */ /* 0x000fe20000000000 */
[----:B------:R-:W-:Y:S01]  /*5000*/  STG.E.U16 desc[UR10][R48.64], R89 ;  /* 0x0000005930007986 */ /* 0x000fe2000c10150a */
[----:B------:R-:W-:Y:S01]  /*5010*/  FFMA R8, R7, 0.69314718246459960938, R86 ;  /* 0x3f31721807087823 */ /* 0x000fe20000000056 */
[----:B------:R-:W-:-:S02]  /*5020*/  FSEL R7, R72, -INF , P3 ;  /* 0xff80000048077808 */ /* 0x000fc40001800000 */
[----:B------:R-:W-:Y:S01]  /*5030*/  STG.E.U16 desc[UR10][R50.64], R91 ;  /* 0x0000005b32007986 */ /* 0x000fe2000c10150a */
[----:B------:R-:W-:Y:S02]  /*5040*/  LOP3.LUT R0, R0, 0x1c, RZ, 0xc0, !PT ;  /* 0x0000001c00007812 */ /* 0x000fe400078ec0ff */
[----:B------:R-:W-:Y:S01]  /*5050*/  FFMA R11, R7, 0.69314718246459960938, R84 ;  /* 0x3f317218070b7823 */ /* 0x000fe20000000054 */
[----:B------:R-:W-:Y:S01]  /*5060*/  STG.E.U16 desc[UR10][R52.64], R93 ;  /* 0x0000005d34007986 */ /* 0x000fe2000c10150a */
[----:B------:R-:W-:-:S03]  /*5070*/  LEA R0, R0, UR6, 0x2 ;  /* 0x0000000600007c11 */ /* 0x000fc6000f8e10ff */
[----:B------:R-:W-:Y:S04]  /*5080*/  STG.E.U16 desc[UR10][R54.64], R95 ;  /* 0x0000005f36007986 */ /* 0x000fe8000c10150a */
[----:B------:R1:W-:Y:S04]  /*5090*/  STG.E.U16 desc[UR10][R56.64], R9 ;  /* 0x0000000938007986 */ /* 0x0003e8000c10150a */
[----:B------:R-:W-:Y:S04]  /*50a0*/  STG.E.U16 desc[UR10][R58.64], R29 ;  /* 0x0000001d3a007986 */ /* 0x000fe8000c10150a */
[----:B------:R-:W-:Y:S04]  /*50b0*/  STG.E.U16 desc[UR10][R60.64], R30 ;  /* 0x0000001e3c007986 */ /* 0x000fe8000c10150a */
[----:B------:R2:W-:Y:S01]  /*50c0*/  STG.E.U16 desc[UR10][R4.64], R10 ;  /* 0x0000000a04007986 */ /* 0x0005e2000c10150a */
[----:B-1----:R-:W-:-:S03]  /*50d0*/  FFMA R9, R70, 0.69314718246459960938, R87 ;  /* 0x3f31721846097823 */ /* 0x002fc60000000057 */
[----:B------:R1:W-:Y:S04]  /*50e0*/  STG.E.U16 desc[UR10][R62.64], R31 ;  /* 0x0000001f3e007986 */ /* 0x0003e8000c10150a */
[----:B------:R1:W-:Y:S04]  /*50f0*/  STG.E.U16 desc[UR10][R64.64], R32 ;  /* 0x0000002040007986 */ /* 0x0003e8000c10150a */
[----:B------:R1:W-:Y:S01]  /*5100*/  STG.E.U16 desc[UR10][R66.64], R33 ;  /* 0x0000002142007986 */ /* 0x0003e2000c10150a */
[----:B--2---:R-:W-:Y:S01]  /*5110*/  FFMA R10, R6, 0.69314718246459960938, R85 ;  /* 0x3f317218060a7823 */ /* 0x004fe20000000055 */
[----:B------:R-:W-:-:S02]  /*5120*/  IMAD.SHL.U32 R5, R2, 0x4, RZ ;  /* 0x0000000402057824 */ /* 0x000fc400078e00ff */
[----:B------:R1:W-:Y:S01]  /*5130*/  STG.E.U16 desc[UR10][R68.64], R34 ;  /* 0x0000002244007986 */ /* 0x0003e2000c10150a */
[----:B------:R-:W-:Y:S01]  /*5140*/  IMAD.HI R2, R2, 0x4, RZ ;  /* 0x0000000402027827 */ /* 0x000fe200078e02ff */
[----:B------:R-:W-:Y:S01]  /*5150*/  BAR.SYNC.DEFER_BLOCKING 0x0 ;  /* 0x0000000000007b1d */ /* 0x000fe20000010000 */
[----:B0-----:R-:W-:-:S04]  /*5160*/  IADD3 R4, P0, P1, R5, UR7, R12 ;  /* 0x0000000705047c10 */ /* 0x001fc8000f91e00c */
[----:B------:R-:W-:Y:S01]  /*5170*/  IADD3.X R5, PT, PT, R2, UR5, R13, P0, P1 ;  /* 0x0000000502057c10 */ /* 0x000fe200087e240d */
[----:B------:R1:W-:Y:S02]  /*5180*/  STS.128 [R0], R8 ;  /* 0x0000000800007388 */ /* 0x0003e40000000c00 */
[----:B------:R-:W-:Y:S06]  /*5190*/  BAR.SYNC.DEFER_BLOCKING 0x0 ;  /* 0x0000000000007b1d */ /* 0x000fec0000010000 */
[----:B------:R-:W-:Y:S05]  /*51a0*/  @P4 EXIT ;  /* 0x000000000000494d */ /* 0x000fea0003800000 */
[----:B------:R-:W0:Y:S04]  /*51b0*/  LDS R3, [R3] ;  /* 0x0000000003037984 */ /* 0x000e280000000800 */
[----:B0-----:R-:W-:Y:S01]  /*51c0*/  STG.E desc[UR10][R4.64], R3 ;  /* 0x0000000304007986 */ /* 0x001fe2000c10190a */
[----:B------:R-:W-:Y:S05]  /*51d0*/  EXIT ;  /* 0x000000000000794d */ /* 0x000fea0003800000 */
.L_x_2:
[----:B------:R-:W-:-:S00]  /*51e0*/  BRA `(.L_x_2) ;  /* 0xfffffffc00fc7947 */ /* 0x000fc0000383ffff */
[----:B------:R-:W-:-:S00]  /*51f0*/  NOP ;  /* 0x0000000000007918 */ /* 0x000fc00000000000 */
        /* <DEDUP_REMOVED lines=8> */
.L_x_3:


//--------------------- .nv.global.init           --------------------------
	.section	.nv.global.init,"aw",@progbits
.nv.global.init:
	.type		_$_str,@object
	.size		_$_str,(.L_0 - _$_str)
_$_str:
        /*0000*/ 	.byte	0x5f, 0x5f, 0x43, 0x55, 0x44, 0x41, 0x5f, 0x46, 0x54, 0x5a, 0x00
.L_0:


//--------------------- .nv.shared.attn_fwd       --------------------------
	.section	.nv.shared.attn_fwd,"aw",@nobits
	.sectionflags	@""
	.align	16
	.zero		1024


//--------------------- .nv.shared.reserved.0     --------------------------
	.section	.nv.shared.reserved.0,"aw",@nobits
	.weak		__nv_reservedSMEM_offset_0_alias
	.size		__nv_reservedSMEM_offset_0_alias, 0, 64
	.other		__nv_reservedSMEM_offset_0_alias,@"STO_CUDA_RESERVED_SHARED STV_DEFAULT"
__nv_reservedSMEM_offset_0_alias:
	.zero		0
	.zero		64


//--------------------- .nv.constant0.attn_fwd    --------------------------
	.section	.nv.constant0.attn_fwd,"a",@progbits
	.sectionflags	@""
	.align	4
.nv.constant0.attn_fwd:
	.zero		1032


//--------------------- SYMBOLS --------------------------

	.type		.nv.reservedSmem.offset0,@object
	.size		.nv.reservedSmem.offset0,0x4
	.type		.nv.reservedSmem.cap,@object
	.size		.nv.reservedSmem.cap,0x4
